//
// Generated by NVIDIA NVVM Compiler
//
// Compiler Build ID: CL-36424714
// Cuda compilation tools, release 13.0, V13.0.88
// Based on NVVM 20.0.0
//

.version 9.0
.target sm_100
.address_size 64

	// .globl	_Z16block_max_kernelPKfPfi
// _ZZ16block_max_kernelPKfPfiE1s has been demoted
// _ZZ10global_maxPKfPfiE1s has been demoted
// _ZZ3sumPKfPfiE1s has been demoted
// _ZZ14softmax_kernelPfPKfiE3inv has been demoted

.visible .entry _Z16block_max_kernelPKfPfi(
	.param .u64 .ptr .align 1 _Z16block_max_kernelPKfPfi_param_0,
	.param .u64 .ptr .align 1 _Z16block_max_kernelPKfPfi_param_1,
	.param .u32 _Z16block_max_kernelPKfPfi_param_2
)
{
	.reg .pred 	%p<16>;
	.reg .b32 	%r<34>;
	.reg .b32 	%f<50>;
	.reg .b64 	%rd<15>;
	// demoted variable
	.shared .align 4 .b8 _ZZ16block_max_kernelPKfPfiE1s[1024];
	ld.param.u64 	%rd3, [_Z16block_max_kernelPKfPfi_param_0];
	ld.param.u64 	%rd2, [_Z16block_max_kernelPKfPfi_param_1];
	ld.param.u32 	%r15, [_Z16block_max_kernelPKfPfi_param_2];
	cvta.to.global.u64 	%rd1, %rd3;
	mov.u32 	%r1, %tid.x;
	mov.u32 	%r2, %ctaid.x;
	mov.u32 	%r16, %ntid.x;
	mad.lo.s32 	%r32, %r2, %r16, %r1;
	mov.u32 	%r17, %nctaid.x;
	mul.lo.s32 	%r4, %r16, %r17;
	setp.ge.s32 	%p1, %r32, %r15;
	mov.f32 	%f49, 0fFF800000;
	@%p1 bra 	$L__BB0_7;
	add.s32 	%r18, %r32, %r4;
	max.s32 	%r19, %r15, %r18;
	setp.lt.s32 	%p2, %r18, %r15;
	selp.u32 	%r20, 1, 0, %p2;
	add.s32 	%r21, %r18, %r20;
	sub.s32 	%r22, %r19, %r21;
	div.u32 	%r23, %r22, %r4;
	add.s32 	%r5, %r23, %r20;
	and.b32  	%r24, %r5, 3;
	setp.eq.s32 	%p3, %r24, 3;
	mov.f32 	%f49, 0fFF800000;
	@%p3 bra 	$L__BB0_4;
	add.s32 	%r25, %r5, 1;
	and.b32  	%r26, %r25, 3;
	neg.s32 	%r30, %r26;
	mov.f32 	%f49, 0fFF800000;
$L__BB0_3:
	.pragma "nounroll";
	mul.wide.s32 	%rd4, %r32, 4;
	add.s64 	%rd5, %rd1, %rd4;
	ld.global.f32 	%f12, [%rd5];
	max.f32 	%f49, %f49, %f12;
	add.s32 	%r32, %r32, %r4;
	add.s32 	%r30, %r30, 1;
	setp.ne.s32 	%p4, %r30, 0;
	@%p4 bra 	$L__BB0_3;
$L__BB0_4:
	setp.lt.u32 	%p5, %r5, 3;
	@%p5 bra 	$L__BB0_7;
	mul.wide.s32 	%rd8, %r4, 4;
	shl.b32 	%r27, %r4, 2;
$L__BB0_6:
	mul.wide.s32 	%rd6, %r32, 4;
	add.s64 	%rd7, %rd1, %rd6;
	ld.global.f32 	%f13, [%rd7];
	max.f32 	%f14, %f49, %f13;
	add.s64 	%rd9, %rd7, %rd8;
	ld.global.f32 	%f15, [%rd9];
	max.f32 	%f16, %f14, %f15;
	add.s64 	%rd10, %rd9, %rd8;
	ld.global.f32 	%f17, [%rd10];
	max.f32 	%f18, %f16, %f17;
	add.s64 	%rd11, %rd10, %rd8;
	ld.global.f32 	%f19, [%rd11];
	max.f32 	%f49, %f18, %f19;
	add.s32 	%r32, %r27, %r32;
	setp.lt.s32 	%p6, %r32, %r15;
	@%p6 bra 	$L__BB0_6;
$L__BB0_7:
	shl.b32 	%r28, %r1, 2;
	mov.u32 	%r29, _ZZ16block_max_kernelPKfPfiE1s;
	add.s32 	%r14, %r29, %r28;
	st.shared.f32 	[%r14], %f49;
	bar.sync 	0;
	setp.gt.u32 	%p7, %r1, 127;
	@%p7 bra 	$L__BB0_9;
	ld.shared.f32 	%f20, [%r14];
	ld.shared.f32 	%f21, [%r14+512];
	max.f32 	%f22, %f20, %f21;
	st.shared.f32 	[%r14], %f22;
$L__BB0_9:
	bar.sync 	0;
	setp.gt.u32 	%p8, %r1, 63;
	@%p8 bra 	$L__BB0_11;
	ld.shared.f32 	%f23, [%r14];
	ld.shared.f32 	%f24, [%r14+256];
	max.f32 	%f25, %f23, %f24;
	st.shared.f32 	[%r14], %f25;
$L__BB0_11:
	bar.sync 	0;
	setp.gt.u32 	%p9, %r1, 31;
	@%p9 bra 	$L__BB0_13;
	ld.shared.f32 	%f26, [%r14];
	ld.shared.f32 	%f27, [%r14+128];
	max.f32 	%f28, %f26, %f27;
	st.shared.f32 	[%r14], %f28;
$L__BB0_13:
	bar.sync 	0;
	setp.gt.u32 	%p10, %r1, 15;
	@%p10 bra 	$L__BB0_15;
	ld.shared.f32 	%f29, [%r14];
	ld.shared.f32 	%f30, [%r14+64];
	max.f32 	%f31, %f29, %f30;
	st.shared.f32 	[%r14], %f31;
$L__BB0_15:
	bar.sync 	0;
	setp.gt.u32 	%p11, %r1, 7;
	@%p11 bra 	$L__BB0_17;
	ld.shared.f32 	%f32, [%r14];
	ld.shared.f32 	%f33, [%r14+32];
	max.f32 	%f34, %f32, %f33;
	st.shared.f32 	[%r14], %f34;
$L__BB0_17:
	bar.sync 	0;
	setp.gt.u32 	%p12, %r1, 3;
	@%p12 bra 	$L__BB0_19;
	ld.shared.f32 	%f35, [%r14];
	ld.shared.f32 	%f36, [%r14+16];
	max.f32 	%f37, %f35, %f36;
	st.shared.f32 	[%r14], %f37;
$L__BB0_19:
	bar.sync 	0;
	setp.gt.u32 	%p13, %r1, 1;
	@%p13 bra 	$L__BB0_21;
	ld.shared.f32 	%f38, [%r14];
	ld.shared.f32 	%f39, [%r14+8];
	max.f32 	%f40, %f38, %f39;
	st.shared.f32 	[%r14], %f40;
$L__BB0_21:
	bar.sync 	0;
	setp.ne.s32 	%p14, %r1, 0;
	@%p14 bra 	$L__BB0_23;
	ld.shared.f32 	%f41, [%r14];
	ld.shared.f32 	%f42, [_ZZ16block_max_kernelPKfPfiE1s+4];
	max.f32 	%f43, %f41, %f42;
	st.shared.f32 	[%r14], %f43;
$L__BB0_23:
	setp.ne.s32 	%p15, %r1, 0;
	bar.sync 	0;
	@%p15 bra 	$L__BB0_25;
	ld.shared.f32 	%f44, [_ZZ16block_max_kernelPKfPfiE1s];
	cvta.to.global.u64 	%rd12, %rd2;
	mul.wide.u32 	%rd13, %r2, 4;
	add.s64 	%rd14, %rd12, %rd13;
	st.global.f32 	[%rd14], %f44;
$L__BB0_25:
	ret;

}
	// .globl	_Z10global_maxPKfPfi
.visible .entry _Z10global_maxPKfPfi(
	.param .u64 .ptr .align 1 _Z10global_maxPKfPfi_param_0,
	.param .u64 .ptr .align 1 _Z10global_maxPKfPfi_param_1,
	.param .u32 _Z10global_maxPKfPfi_param_2
)
{
	.reg .pred 	%p<12>;
	.reg .b32 	%r<10>;
	.reg .b32 	%f<34>;
	.reg .b64 	%rd<7>;
	// demoted variable
	.shared .align 4 .b8 _ZZ10global_maxPKfPfiE1s[1024];
	ld.param.u64 	%rd2, [_Z10global_maxPKfPfi_param_0];
	ld.param.u64 	%rd3, [_Z10global_maxPKfPfi_param_1];
	ld.param.u32 	%r6, [_Z10global_maxPKfPfi_param_2];
	mov.u32 	%r1, %tid.x;
	setp.ge.s32 	%p1, %r1, %r6;
	mov.f32 	%f33, 0fFF800000;
	@%p1 bra 	$L__BB1_3;
	mov.u32 	%r2, %ntid.x;
	cvta.to.global.u64 	%rd1, %rd2;
	mov.f32 	%f33, 0fFF800000;
	mov.u32 	%r9, %r1;
$L__BB1_2:
	mul.wide.s32 	%rd4, %r9, 4;
	add.s64 	%rd5, %rd1, %rd4;
	ld.global.f32 	%f6, [%rd5];
	max.f32 	%f33, %f33, %f6;
	add.s32 	%r9, %r9, %r2;
	setp.lt.s32 	%p2, %r9, %r6;
	@%p2 bra 	$L__BB1_2;
$L__BB1_3:
	shl.b32 	%r7, %r1, 2;
	mov.u32 	%r8, _ZZ10global_maxPKfPfiE1s;
	add.s32 	%r5, %r8, %r7;
	st.shared.f32 	[%r5], %f33;
	bar.sync 	0;
	setp.gt.u32 	%p3, %r1, 127;
	@%p3 bra 	$L__BB1_5;
	ld.shared.f32 	%f7, [%r5];
	ld.shared.f32 	%f8, [%r5+512];
	max.f32 	%f9, %f7, %f8;
	st.shared.f32 	[%r5], %f9;
$L__BB1_5:
	bar.sync 	0;
	setp.gt.u32 	%p4, %r1, 63;
	@%p4 bra 	$L__BB1_7;
	ld.shared.f32 	%f10, [%r5];
	ld.shared.f32 	%f11, [%r5+256];
	max.f32 	%f12, %f10, %f11;
	st.shared.f32 	[%r5], %f12;
$L__BB1_7:
	bar.sync 	0;
	setp.gt.u32 	%p5, %r1, 31;
	@%p5 bra 	$L__BB1_9;
	ld.shared.f32 	%f13, [%r5];
	ld.shared.f32 	%f14, [%r5+128];
	max.f32 	%f15, %f13, %f14;
	st.shared.f32 	[%r5], %f15;
$L__BB1_9:
	bar.sync 	0;
	setp.gt.u32 	%p6, %r1, 15;
	@%p6 bra 	$L__BB1_11;
	ld.shared.f32 	%f16, [%r5];
	ld.shared.f32 	%f17, [%r5+64];
	max.f32 	%f18, %f16, %f17;
	st.shared.f32 	[%r5], %f18;
$L__BB1_11:
	bar.sync 	0;
	setp.gt.u32 	%p7, %r1, 7;
	@%p7 bra 	$L__BB1_13;
	ld.shared.f32 	%f19, [%r5];
	ld.shared.f32 	%f20, [%r5+32];
	max.f32 	%f21, %f19, %f20;
	st.shared.f32 	[%r5], %f21;
$L__BB1_13:
	bar.sync 	0;
	setp.gt.u32 	%p8, %r1, 3;
	@%p8 bra 	$L__BB1_15;
	ld.shared.f32 	%f22, [%r5];
	ld.shared.f32 	%f23, [%r5+16];
	max.f32 	%f24, %f22, %f23;
	st.shared.f32 	[%r5], %f24;
$L__BB1_15:
	bar.sync 	0;
	setp.gt.u32 	%p9, %r1, 1;
	@%p9 bra 	$L__BB1_17;
	ld.shared.f32 	%f25, [%r5];
	ld.shared.f32 	%f26, [%r5+8];
	max.f32 	%f27, %f25, %f26;
	st.shared.f32 	[%r5], %f27;
$L__BB1_17:
	bar.sync 	0;
	setp.ne.s32 	%p10, %r1, 0;
	@%p10 bra 	$L__BB1_19;
	ld.shared.f32 	%f28, [%r5];
	ld.shared.f32 	%f29, [_ZZ10global_maxPKfPfiE1s+4];
	max.f32 	%f30, %f28, %f29;
	st.shared.f32 	[%r5], %f30;
$L__BB1_19:
	setp.ne.s32 	%p11, %r1, 0;
	bar.sync 	0;
	@%p11 bra 	$L__BB1_21;
	ld.shared.f32 	%f31, [_ZZ10global_maxPKfPfiE1s];
	cvta.to.global.u64 	%rd6, %rd3;
	st.global.f32 	[%rd6], %f31;
$L__BB1_21:
	ret;

}
	// .globl	_Z11sub_max_expPKfPfiS0_
.visible .entry _Z11sub_max_expPKfPfiS0_(
	.param .u64 .ptr .align 1 _Z11sub_max_expPKfPfiS0__param_0,
	.param .u64 .ptr .align 1 _Z11sub_max_expPKfPfiS0__param_1,
	.param .u32 _Z11sub_max_expPKfPfiS0__param_2,
	.param .u64 .ptr .align 1 _Z11sub_max_expPKfPfiS0__param_3
)
{
	.reg .pred 	%p<2>;
	.reg .b32 	%r<6>;
	.reg .b32 	%f<6>;
	.reg .b64 	%rd<10>;

	ld.param.u64 	%rd1, [_Z11sub_max_expPKfPfiS0__param_0];
	ld.param.u64 	%rd2, [_Z11sub_max_expPKfPfiS0__param_1];
	ld.param.u32 	%r2, [_Z11sub_max_expPKfPfiS0__param_2];
	ld.param.u64 	%rd3, [_Z11sub_max_expPKfPfiS0__param_3];
	mov.u32 	%r3, %ntid.x;
	mov.u32 	%r4, %ctaid.x;
	mov.u32 	%r5, %tid.x;
	mad.lo.s32 	%r1, %r3, %r4, %r5;
	setp.ge.s32 	%p1, %r1, %r2;
	@%p1 bra 	$L__BB2_2;
	cvta.to.global.u64 	%rd4, %rd1;
	cvta.to.global.u64 	%rd5, %rd3;
	cvta.to.global.u64 	%rd6, %rd2;
	mul.wide.s32 	%rd7, %r1, 4;
	add.s64 	%rd8, %rd4, %rd7;
	ld.global.f32 	%f1, [%rd8];
	ld.global.f32 	%f2, [%rd5];
	sub.f32 	%f3, %f1, %f2;
	mul.f32 	%f4, %f3, 0f3FB8AA3B;
	ex2.approx.f32 	%f5, %f4;
	add.s64 	%rd9, %rd6, %rd7;
	st.global.f32 	[%rd9], %f5;
$L__BB2_2:
	ret;

}
	// .globl	_Z3sumPKfPfi
.visible .entry _Z3sumPKfPfi(
	.param .u64 .ptr .align 1 _Z3sumPKfPfi_param_0,
	.param .u64 .ptr .align 1 _Z3sumPKfPfi_param_1,
	.param .u32 _Z3sumPKfPfi_param_2
)
{
	.reg .pred 	%p<16>;
	.reg .b32 	%r<34>;
	.reg .b32 	%f<51>;
	.reg .b64 	%rd<13>;
	// demoted variable
	.shared .align 4 .b8 _ZZ3sumPKfPfiE1s[1024];
	ld.param.u64 	%rd3, [_Z3sumPKfPfi_param_0];
	ld.param.u64 	%rd2, [_Z3sumPKfPfi_param_1];
	ld.param.u32 	%r14, [_Z3sumPKfPfi_param_2];
	cvta.to.global.u64 	%rd1, %rd3;
	mov.u32 	%r15, %ntid.x;
	mov.u32 	%r16, %ctaid.x;
	mov.u32 	%r1, %tid.x;
	mad.lo.s32 	%r32, %r15, %r16, %r1;
	mov.u32 	%r17, %nctaid.x;
	mul.lo.s32 	%r3, %r15, %r17;
	setp.ge.s32 	%p1, %r32, %r14;
	mov.f32 	%f50, 0f00000000;
	@%p1 bra 	$L__BB3_7;
	add.s32 	%r18, %r32, %r3;
	max.s32 	%r19, %r14, %r18;
	setp.lt.s32 	%p2, %r18, %r14;
	selp.u32 	%r20, 1, 0, %p2;
	add.s32 	%r21, %r18, %r20;
	sub.s32 	%r22, %r19, %r21;
	div.u32 	%r23, %r22, %r3;
	add.s32 	%r4, %r23, %r20;
	and.b32  	%r24, %r4, 3;
	setp.eq.s32 	%p3, %r24, 3;
	mov.f32 	%f50, 0f00000000;
	@%p3 bra 	$L__BB3_4;
	add.s32 	%r25, %r4, 1;
	and.b32  	%r26, %r25, 3;
	neg.s32 	%r30, %r26;
	mov.f32 	%f50, 0f00000000;
$L__BB3_3:
	.pragma "nounroll";
	mul.wide.s32 	%rd4, %r32, 4;
	add.s64 	%rd5, %rd1, %rd4;
	ld.global.f32 	%f12, [%rd5];
	add.f32 	%f50, %f50, %f12;
	add.s32 	%r32, %r32, %r3;
	add.s32 	%r30, %r30, 1;
	setp.ne.s32 	%p4, %r30, 0;
	@%p4 bra 	$L__BB3_3;
$L__BB3_4:
	setp.lt.u32 	%p5, %r4, 3;
	@%p5 bra 	$L__BB3_7;
	mul.wide.s32 	%rd8, %r3, 4;
	shl.b32 	%r27, %r3, 2;
$L__BB3_6:
	mul.wide.s32 	%rd6, %r32, 4;
	add.s64 	%rd7, %rd1, %rd6;
	ld.global.f32 	%f13, [%rd7];
	add.f32 	%f14, %f50, %f13;
	add.s64 	%rd9, %rd7, %rd8;
	ld.global.f32 	%f15, [%rd9];
	add.f32 	%f16, %f14, %f15;
	add.s64 	%rd10, %rd9, %rd8;
	ld.global.f32 	%f17, [%rd10];
	add.f32 	%f18, %f16, %f17;
	add.s64 	%rd11, %rd10, %rd8;
	ld.global.f32 	%f19, [%rd11];
	add.f32 	%f50, %f18, %f19;
	add.s32 	%r32, %r27, %r32;
	setp.lt.s32 	%p6, %r32, %r14;
	@%p6 bra 	$L__BB3_6;
$L__BB3_7:
	shl.b32 	%r28, %r1, 2;
	mov.u32 	%r29, _ZZ3sumPKfPfiE1s;
	add.s32 	%r13, %r29, %r28;
	st.shared.f32 	[%r13], %f50;
	bar.sync 	0;
	setp.gt.u32 	%p7, %r1, 127;
	@%p7 bra 	$L__BB3_9;
	ld.shared.f32 	%f20, [%r13+512];
	ld.shared.f32 	%f21, [%r13];
	add.f32 	%f22, %f20, %f21;
	st.shared.f32 	[%r13], %f22;
$L__BB3_9:
	bar.sync 	0;
	setp.gt.u32 	%p8, %r1, 63;
	@%p8 bra 	$L__BB3_11;
	ld.shared.f32 	%f23, [%r13+256];
	ld.shared.f32 	%f24, [%r13];
	add.f32 	%f25, %f23, %f24;
	st.shared.f32 	[%r13], %f25;
$L__BB3_11:
	bar.sync 	0;
	setp.gt.u32 	%p9, %r1, 31;
	@%p9 bra 	$L__BB3_13;
	ld.shared.f32 	%f26, [%r13+128];
	ld.shared.f32 	%f27, [%r13];
	add.f32 	%f28, %f26, %f27;
	st.shared.f32 	[%r13], %f28;
$L__BB3_13:
	bar.sync 	0;
	setp.gt.u32 	%p10, %r1, 15;
	@%p10 bra 	$L__BB3_15;
	ld.shared.f32 	%f29, [%r13+64];
	ld.shared.f32 	%f30, [%r13];
	add.f32 	%f31, %f29, %f30;
	st.shared.f32 	[%r13], %f31;
$L__BB3_15:
	bar.sync 	0;
	setp.gt.u32 	%p11, %r1, 7;
	@%p11 bra 	$L__BB3_17;
	ld.shared.f32 	%f32, [%r13+32];
	ld.shared.f32 	%f33, [%r13];
	add.f32 	%f34, %f32, %f33;
	st.shared.f32 	[%r13], %f34;
$L__BB3_17:
	bar.sync 	0;
	setp.gt.u32 	%p12, %r1, 3;
	@%p12 bra 	$L__BB3_19;
	ld.shared.f32 	%f35, [%r13+16];
	ld.shared.f32 	%f36, [%r13];
	add.f32 	%f37, %f35, %f36;
	st.shared.f32 	[%r13], %f37;
$L__BB3_19:
	bar.sync 	0;
	setp.gt.u32 	%p13, %r1, 1;
	@%p13 bra 	$L__BB3_21;
	ld.shared.f32 	%f38, [%r13+8];
	ld.shared.f32 	%f39, [%r13];
	add.f32 	%f40, %f38, %f39;
	st.shared.f32 	[%r13], %f40;
$L__BB3_21:
	bar.sync 	0;
	setp.ne.s32 	%p14, %r1, 0;
	@%p14 bra 	$L__BB3_23;
	ld.shared.f32 	%f41, [_ZZ3sumPKfPfiE1s+4];
	ld.shared.f32 	%f42, [%r13];
	add.f32 	%f43, %f41, %f42;
	st.shared.f32 	[%r13], %f43;
$L__BB3_23:
	setp.ne.s32 	%p15, %r1, 0;
	bar.sync 	0;
	@%p15 bra 	$L__BB3_25;
	ld.shared.f32 	%f44, [_ZZ3sumPKfPfiE1s];
	cvta.to.global.u64 	%rd12, %rd2;
	atom.global.add.f32 	%f45, [%rd12], %f44;
$L__BB3_25:
	ret;

}
	// .globl	_Z14softmax_kernelPfPKfi
.visible .entry _Z14softmax_kernelPfPKfi(
	.param .u64 .ptr .align 1 _Z14softmax_kernelPfPKfi_param_0,
	.param .u64 .ptr .align 1 _Z14softmax_kernelPfPKfi_param_1,
	.param .u32 _Z14softmax_kernelPfPKfi_param_2
)
{
	.reg .pred 	%p<3>;
	.reg .b32 	%r<6>;
	.reg .b32 	%f<6>;
	.reg .b64 	%rd<7>;
	// demoted variable
	.shared .align 4 .f32 _ZZ14softmax_kernelPfPKfiE3inv;
	ld.param.u64 	%rd1, [_Z14softmax_kernelPfPKfi_param_0];
	ld.param.u64 	%rd2, [_Z14softmax_kernelPfPKfi_param_1];
	ld.param.u32 	%r3, [_Z14softmax_kernelPfPKfi_param_2];
	mov.u32 	%r1, %tid.x;
	setp.ne.s32 	%p1, %r1, 0;
	@%p1 bra 	$L__BB4_2;
	cvta.to.global.u64 	%rd3, %rd2;
	ld.global.f32 	%f1, [%rd3];
	rcp.rn.f32 	%f2, %f1;
	st.shared.f32 	[_ZZ14softmax_kernelPfPKfiE3inv], %f2;
$L__BB4_2:
	bar.sync 	0;
	mov.u32 	%r4, %ntid.x;
	mov.u32 	%r5, %ctaid.x;
	mad.lo.s32 	%r2, %r4, %r5, %r1;
	setp.ge.s32 	%p2, %r2, %r3;
	@%p2 bra 	$L__BB4_4;
	ld.shared.f32 	%f3, [_ZZ14softmax_kernelPfPKfiE3inv];
	cvta.to.global.u64 	%rd4, %rd1;
	mul.wide.s32 	%rd5, %r2, 4;
	add.s64 	%rd6, %rd4, %rd5;
	ld.global.f32 	%f4, [%rd6];
	mul.f32 	%f5, %f3, %f4;
	st.global.f32 	[%rd6], %f5;
$L__BB4_4:
	ret;

}


// ===== COMPILED SASS (sm_100) =====

	.target	sm_100

	.elftype	@"ET_EXEC"


//--------------------- .note.nv.tkinfo           --------------------------
	.section	.note.nv.tkinfo,"",@"SHT_NOTE"
	.sectionflags	@"SHF_NOTE_NV_TKINFO"
	.tkinfo
        /*0018*/ 	.word	0x00000002
        /*0030*/ 	.string	""
        /*0030*/ 	.string	"ptxas"
        /*0030*/ 	.string	"Cuda compilation tools, release 13.0, V13.0.88"
        /*0030*/ 	.string	"Build cuda_13.0.r13.0/compiler.36424714_0"
        /*0030*/ 	.string	"-arch sm_100 -m 64 "



//--------------------- .note.nv.cuinfo           --------------------------
	.section	.note.nv.cuinfo,"",@"SHT_NOTE"
	.sectionflags	@"SHF_NOTE_NV_CUINFO"
        /*0018*/ 	.short	0x0002
        /*001a*/ 	.short	0x0064
        /*001c*/ 	.short	0x0082
	.zero		2


//--------------------- .nv.info                  --------------------------
	.section	.nv.info,"",@"SHT_CUDA_INFO"
	.align	4


	//----- nvinfo : EIATTR_REGCOUNT
	.align		4
        /*0000*/ 	.byte	0x04, 0x2f
        /*0002*/ 	.short	(.L_1 - .L_0)
	.align		4
.L_0:
        /*0004*/ 	.word	index@(_Z16block_max_kernelPKfPfi)
        /*0008*/ 	.word	0x00000010


	//----- nvinfo : EIATTR_FRAME_SIZE
	.align		4
.L_1:
        /*000c*/ 	.byte	0x04, 0x11
        /*000e*/ 	.short	(.L_3 - .L_2)
	.align		4
.L_2:
        /*0010*/ 	.word	index@(_Z16block_max_kernelPKfPfi)
        /*0014*/ 	.word	0x00000000


	//----- nvinfo : EIATTR_REGCOUNT
	.align		4
.L_3:
        /*0018*/ 	.byte	0x04, 0x2f
        /*001a*/ 	.short	(.L_5 - .L_4)
	.align		4
.L_4:
        /*001c*/ 	.word	index@(_Z10global_maxPKfPfi)
        /*0020*/ 	.word	0x0000000b


	//----- nvinfo : EIATTR_FRAME_SIZE
	.align		4
.L_5:
        /*0024*/ 	.byte	0x04, 0x11
        /*0026*/ 	.short	(.L_7 - .L_6)
	.align		4
.L_6:
        /*0028*/ 	.word	index@(_Z10global_maxPKfPfi)
        /*002c*/ 	.word	0x00000000


	//----- nvinfo : EIATTR_REGCOUNT
	.align		4
.L_7:
        /*0030*/ 	.byte	0x04, 0x2f
        /*0032*/ 	.short	(.L_9 - .L_8)
	.align		4
.L_8:
        /*0034*/ 	.word	index@(_Z11sub_max_expPKfPfiS0_)
        /*0038*/ 	.word	0x0000000e


	//----- nvinfo : EIATTR_FRAME_SIZE
	.align		4
.L_9:
        /*003c*/ 	.byte	0x04, 0x11
        /*003e*/ 	.short	(.L_11 - .L_10)
	.align		4
.L_10:
        /*0040*/ 	.word	index@(_Z11sub_max_expPKfPfiS0_)
        /*0044*/ 	.word	0x00000000


	//----- nvinfo : EIATTR_REGCOUNT
	.align		4
.L_11:
        /*0048*/ 	.byte	0x04, 0x2f
        /*004a*/ 	.short	(.L_13 - .L_12)
	.align		4
.L_12:
        /*004c*/ 	.word	index@(_Z3sumPKfPfi)
        /*0050*/ 	.word	0x0000000f


	//----- nvinfo : EIATTR_FRAME_SIZE
	.align		4
.L_13:
        /*0054*/ 	.byte	0x04, 0x11
        /*0056*/ 	.short	(.L_15 - .L_14)
	.align		4
.L_14:
        /*0058*/ 	.word	index@(_Z3sumPKfPfi)
        /*005c*/ 	.word	0x00000000


	//----- nvinfo : EIATTR_REGCOUNT
	.align		4
.L_15:
        /*0060*/ 	.byte	0x04, 0x2f
        /*0062*/ 	.short	(.L_17 - .L_16)
	.align		4
.L_16:
        /*0064*/ 	.word	index@(_Z14softmax_kernelPfPKfi)
        /*0068*/ 	.word	0x0000000e


	//----- nvinfo : EIATTR_FRAME_SIZE
	.align		4
.L_17:
        /*006c*/ 	.byte	0x04, 0x11
        /*006e*/ 	.short	(.L_19 - .L_18)
	.align		4
.L_18:
        /*0070*/ 	.word	index@($__internal_0_$__cuda_sm20_rcp_rn_f32_slowpath)
        /*0074*/ 	.word	0x00000000


	//----- nvinfo : EIATTR_FRAME_SIZE
	.align		4
.L_19:
        /*0078*/ 	.byte	0x04, 0x11
        /*007a*/ 	.short	(.L_21 - .L_20)
	.align		4
.L_20:
        /*007c*/ 	.word	index@(_Z14softmax_kernelPfPKfi)
        /*0080*/ 	.word	0x00000000


	//----- nvinfo : EIATTR_MIN_STACK_SIZE
	.align		4
.L_21:
        /*0084*/ 	.byte	0x04, 0x12
        /*0086*/ 	.short	(.L_23 - .L_22)
	.align		4
.L_22:
        /*0088*/ 	.word	index@(_Z14softmax_kernelPfPKfi)
        /*008c*/ 	.word	0x00000000


	//----- nvinfo : EIATTR_MIN_STACK_SIZE
	.align		4
.L_23:
        /*0090*/ 	.byte	0x04, 0x12
        /*0092*/ 	.short	(.L_25 - .L_24)
	.align		4
.L_24:
        /*0094*/ 	.word	index@(_Z3sumPKfPfi)
        /*0098*/ 	.word	0x00000000


	//----- nvinfo : EIATTR_MIN_STACK_SIZE
	.align		4
.L_25:
        /*009c*/ 	.byte	0x04, 0x12
        /*009e*/ 	.short	(.L_27 - .L_26)
	.align		4
.L_26:
        /*00a0*/ 	.word	index@(_Z11sub_max_expPKfPfiS0_)
        /*00a4*/ 	.word	0x00000000


	//----- nvinfo : EIATTR_MIN_STACK_SIZE
	.align		4
.L_27:
        /*00a8*/ 	.byte	0x04, 0x12
        /*00aa*/ 	.short	(.L_29 - .L_28)
	.align		4
.L_28:
        /*00ac*/ 	.word	index@(_Z10global_maxPKfPfi)
        /*00b0*/ 	.word	0x00000000


	//----- nvinfo : EIATTR_MIN_STACK_SIZE
	.align		4
.L_29:
        /*00b4*/ 	.byte	0x04, 0x12
        /*00b6*/ 	.short	(.L_31 - .L_30)
	.align		4
.L_30:
        /*00b8*/ 	.word	index@(_Z16block_max_kernelPKfPfi)
        /*00bc*/ 	.word	0x00000000
.L_31:


//--------------------- .nv.compat                --------------------------
	.section	.nv.compat,"",@"SHT_CUDA_COMPAT_INFO"
	.align	4
        /*0000*/ 	.byte	0x02, 0x09, 0x00, 0x00, 0x02, 0x02, 0x01, 0x00, 0x02, 0x05, 0x05, 0x00, 0x03, 0x07, 0x01, 0x01
        /*0010*/ 	.byte	0x02, 0x03, 0x00, 0x00, 0x02, 0x06, 0x01, 0x00, 0x04, 0x0b, 0x08, 0x00, 0x01, 0x00, 0x00, 0x00
        /*0020*/ 	.byte	0x00, 0x00, 0x00, 0x00


//--------------------- .nv.info._Z14softmax_kernelPfPKfi --------------------------
	.section	.nv.info._Z14softmax_kernelPfPKfi,"",@"SHT_CUDA_INFO"
	.sectionflags	@""
	.align	4


	//----- nvinfo : EIATTR_CUDA_API_VERSION
	.align		4
        /*0000*/ 	.byte	0x04, 0x37
        /*0002*/ 	.short	(.L_33 - .L_32)
.L_32:
        /*0004*/ 	.word	0x00000082


	//----- nvinfo : EIATTR_KPARAM_INFO
	.align		4
.L_33:
        /*0008*/ 	.byte	0x04, 0x17
        /*000a*/ 	.short	(.L_35 - .L_34)
.L_34:
        /*000c*/ 	.word	0x00000000
        /*0010*/ 	.short	0x0002
        /*0012*/ 	.short	0x0010
        /*0014*/ 	.byte	0x00, 0xf0, 0x11, 0x00


	//----- nvinfo : EIATTR_KPARAM_INFO
	.align		4
.L_35:
        /*0018*/ 	.byte	0x04, 0x17
        /*001a*/ 	.short	(.L_37 - .L_36)
.L_36:
        /*001c*/ 	.word	0x00000000
        /*0020*/ 	.short	0x0001
        /*0022*/ 	.short	0x0008
        /*0024*/ 	.byte	0x00, 0xf5, 0x21, 0x00


	//----- nvinfo : EIATTR_KPARAM_INFO
	.align		4
.L_37:
        /*0028*/ 	.byte	0x04, 0x17
        /*002a*/ 	.short	(.L_39 - .L_38)
.L_38:
        /*002c*/ 	.word	0x00000000
        /*0030*/ 	.short	0x0000
        /*0032*/ 	.short	0x0000
        /*0034*/ 	.byte	0x00, 0xf5, 0x21, 0x00


	//----- nvinfo : EIATTR_SPARSE_MMA_MASK
	.align		4
.L_39:
        /*0038*/ 	.byte	0x03, 0x50
        /*003a*/ 	.short	0x0000


	//----- nvinfo : EIATTR_MAXREG_COUNT
	.align		4
        /*003c*/ 	.byte	0x03, 0x1b
        /*003e*/ 	.short	0x00ff


	//----- nvinfo : EIATTR_NUM_BARRIERS
	.align		4
        /*0040*/ 	.byte	0x02, 0x4c
        /*0042*/ 	.byte	0x01
	.zero		1


	//----- nvinfo : EIATTR_MERCURY_ISA_VERSION
	.align		4
        /*0044*/ 	.byte	0x03, 0x5f
        /*0046*/ 	.short	0x0101


	//----- nvinfo : EIATTR_VRC_CTA_INIT_COUNT
	.align		4
        /*0048*/ 	.byte	0x02, 0x4a
	.zero		1
	.zero		1


	//----- nvinfo : EIATTR_EXIT_INSTR_OFFSETS
	.align		4
        /*004c*/ 	.byte	0x04, 0x1c
        /*004e*/ 	.short	(.L_41 - .L_40)


	//   ....[0]....
.L_40:
        /*0050*/ 	.word	0x000001e0


	//   ....[1]....
        /*0054*/ 	.word	0x00000280


	//----- nvinfo : EIATTR_CRS_STACK_SIZE
	.align		4
.L_41:
        /*0058*/ 	.byte	0x04, 0x1e
        /*005a*/ 	.short	(.L_43 - .L_42)
.L_42:
        /*005c*/ 	.word	0x00000000


	//----- nvinfo : EIATTR_CBANK_PARAM_SIZE
	.align		4
.L_43:
        /*0060*/ 	.byte	0x03, 0x19
        /*0062*/ 	.short	0x0014


	//----- nvinfo : EIATTR_PARAM_CBANK
	.align		4
        /*0064*/ 	.byte	0x04, 0x0a
        /*0066*/ 	.short	(.L_45 - .L_44)
	.align		4
.L_44:
        /*0068*/ 	.word	index@(.nv.constant0._Z14softmax_kernelPfPKfi)
        /*006c*/ 	.short	0x0380
        /*006e*/ 	.short	0x0014


	//----- nvinfo : EIATTR_SW_WAR
	.align		4
.L_45:
        /*0070*/ 	.byte	0x04, 0x36
        /*0072*/ 	.short	(.L_47 - .L_46)
.L_46:
        /*0074*/ 	.word	0x00000008
.L_47:


//--------------------- .nv.info._Z3sumPKfPfi     --------------------------
	.section	.nv.info._Z3sumPKfPfi,"",@"SHT_CUDA_INFO"
	.sectionflags	@""
	.align	4


	//----- nvinfo : EIATTR_CUDA_API_VERSION
	.align		4
        /*0000*/ 	.byte	0x04, 0x37
        /*0002*/ 	.short	(.L_49 - .L_48)
.L_48:
        /*0004*/ 	.word	0x00000082


	//----- nvinfo : EIATTR_KPARAM_INFO
	.align		4
.L_49:
        /*0008*/ 	.byte	0x04, 0x17
        /*000a*/ 	.short	(.L_51 - .L_50)
.L_50:
        /*000c*/ 	.word	0x00000000
        /*0010*/ 	.short	0x0002
        /*0012*/ 	.short	0x0010
        /*0014*/ 	.byte	0x00, 0xf0, 0x11, 0x00


	//----- nvinfo : EIATTR_KPARAM_INFO
	.align		4
.L_51:
        /*0018*/ 	.byte	0x04, 0x17
        /*001a*/ 	.short	(.L_53 - .L_52)
.L_52:
        /*001c*/ 	.word	0x00000000
        /*0020*/ 	.short	0x0001
        /*0022*/ 	.short	0x0008
        /*0024*/ 	.byte	0x00, 0xf5, 0x21, 0x00


	//----- nvinfo : EIATTR_KPARAM_INFO
	.align		4
.L_53:
        /*0028*/ 	.byte	0x04, 0x17
        /*002a*/ 	.short	(.L_55 - .L_54)
.L_54:
        /*002c*/ 	.word	0x00000000
        /*0030*/ 	.short	0x0000
        /*0032*/ 	.short	0x0000
        /*0034*/ 	.byte	0x00, 0xf5, 0x21, 0x00


	//----- nvinfo : EIATTR_SPARSE_MMA_MASK
	.align		4
.L_55:
        /*0038*/ 	.byte	0x03, 0x50
        /*003a*/ 	.short	0x0000


	//----- nvinfo : EIATTR_MAXREG_COUNT
	.align		4
        /*003c*/ 	.byte	0x03, 0x1b
        /*003e*/ 	.short	0x00ff


	//----- nvinfo : EIATTR_NUM_BARRIERS
	.align		4
        /*0040*/ 	.byte	0x02, 0x4c
        /*0042*/ 	.byte	0x01
	.zero		1


	//----- nvinfo : EIATTR_MERCURY_ISA_VERSION
	.align		4
        /*0044*/ 	.byte	0x03, 0x5f
        /*0046*/ 	.short	0x0101


	//----- nvinfo : EIATTR_VRC_CTA_INIT_COUNT
	.align		4
        /*0048*/ 	.byte	0x02, 0x4a
	.zero		1
	.zero		1


	//----- nvinfo : EIATTR_EXIT_INSTR_OFFSETS
	.align		4
        /*004c*/ 	.byte	0x04, 0x1c
        /*004e*/ 	.short	(.L_57 - .L_56)


	//   ....[0]....
.L_56:
        /*0050*/ 	.word	0x00000800


	//   ....[1]....
        /*0054*/ 	.word	0x00000840


	//----- nvinfo : EIATTR_CRS_STACK_SIZE
	.align		4
.L_57:
        /*0058*/ 	.byte	0x04, 0x1e
        /*005a*/ 	.short	(.L_59 - .L_58)
.L_58:
        /*005c*/ 	.word	0x00000000


	//----- nvinfo : EIATTR_CBANK_PARAM_SIZE
	.align		4
.L_59:
        /*0060*/ 	.byte	0x03, 0x19
        /*0062*/ 	.short	0x0014


	//----- nvinfo : EIATTR_PARAM_CBANK
	.align		4
        /*0064*/ 	.byte	0x04, 0x0a
        /*0066*/ 	.short	(.L_61 - .L_60)
	.align		4
.L_60:
        /*0068*/ 	.word	index@(.nv.constant0._Z3sumPKfPfi)
        /*006c*/ 	.short	0x0380
        /*006e*/ 	.short	0x0014


	//----- nvinfo : EIATTR_SW_WAR
	.align		4
.L_61:
        /*0070*/ 	.byte	0x04, 0x36
        /*0072*/ 	.short	(.L_63 - .L_62)
.L_62:
        /*0074*/ 	.word	0x00000008
.L_63:


//--------------------- .nv.info._Z11sub_max_expPKfPfiS0_ --------------------------
	.section	.nv.info._Z11sub_max_expPKfPfiS0_,"",@"SHT_CUDA_INFO"
	.sectionflags	@""
	.align	4


	//----- nvinfo : EIATTR_CUDA_API_VERSION
	.align		4
        /*0000*/ 	.byte	0x04, 0x37
        /*0002*/ 	.short	(.L_65 - .L_64)
.L_64:
        /*0004*/ 	.word	0x00000082


	//----- nvinfo : EIATTR_KPARAM_INFO
	.align		4
.L_65:
        /*0008*/ 	.byte	0x04, 0x17
        /*000a*/ 	.short	(.L_67 - .L_66)
.L_66:
        /*000c*/ 	.word	0x00000000
        /*0010*/ 	.short	0x0003
        /*0012*/ 	.short	0x0018
        /*0014*/ 	.byte	0x00, 0xf5, 0x21, 0x00


	//----- nvinfo : EIATTR_KPARAM_INFO
	.align		4
.L_67:
        /*0018*/ 	.byte	0x04, 0x17
        /*001a*/ 	.short	(.L_69 - .L_68)
.L_68:
        /*001c*/ 	.word	0x00000000
        /*0020*/ 	.short	0x0002
        /*0022*/ 	.short	0x0010
        /*0024*/ 	.byte	0x00, 0xf0, 0x11, 0x00


	//----- nvinfo : EIATTR_KPARAM_INFO
	.align		4
.L_69:
        /*0028*/ 	.byte	0x04, 0x17
        /*002a*/ 	.short	(.L_71 - .L_70)
.L_70:
        /*002c*/ 	.word	0x00000000
        /*0030*/ 	.short	0x0001
        /*0032*/ 	.short	0x0008
        /*0034*/ 	.byte	0x00, 0xf5, 0x21, 0x00


	//----- nvinfo : EIATTR_KPARAM_INFO
	.align		4
.L_71:
        /*0038*/ 	.byte	0x04, 0x17
        /*003a*/ 	.short	(.L_73 - .L_72)
.L_72:
        /*003c*/ 	.word	0x00000000
        /*0040*/ 	.short	0x0000
        /*0042*/ 	.short	0x0000
        /*0044*/ 	.byte	0x00, 0xf5, 0x21, 0x00


	//----- nvinfo : EIATTR_SPARSE_MMA_MASK
	.align		4
.L_73:
        /*0048*/ 	.byte	0x03, 0x50
        /*004a*/ 	.short	0x0000


	//----- nvinfo : EIATTR_MAXREG_COUNT
	.align		4
        /*004c*/ 	.byte	0x03, 0x1b
        /*004e*/ 	.short	0x00ff


	//----- nvinfo : EIATTR_MERCURY_ISA_VERSION
	.align		4
        /*0050*/ 	.byte	0x03, 0x5f
        /*0052*/ 	.short	0x0101


	//----- nvinfo : EIATTR_VRC_CTA_INIT_COUNT
	.align		4
        /*0054*/ 	.byte	0x02, 0x4a
	.zero		1
	.zero		1


	//----- nvinfo : EIATTR_EXIT_INSTR_OFFSETS
	.align		4
        /*0058*/ 	.byte	0x04, 0x1c
        /*005a*/ 	.short	(.L_75 - .L_74)


	//   ....[0]....
.L_74:
        /*005c*/ 	.word	0x00000070


	//   ....[1]....
        /*0060*/ 	.word	0x00000170


	//----- nvinfo : EIATTR_CBANK_PARAM_SIZE
	.align		4
.L_75:
        /*0064*/ 	.byte	0x03, 0x19
        /*0066*/ 	.short	0x0020


	//----- nvinfo : EIATTR_PARAM_CBANK
	.align		4
        /*0068*/ 	.byte	0x04, 0x0a
        /*006a*/ 	.short	(.L_77 - .L_76)
	.align		4
.L_76:
        /*006c*/ 	.word	index@(.nv.constant0._Z11sub_max_expPKfPfiS0_)
        /*0070*/ 	.short	0x0380
        /*0072*/ 	.short	0x0020


	//----- nvinfo : EIATTR_SW_WAR
	.align		4
.L_77:
        /*0074*/ 	.byte	0x04, 0x36
        /*0076*/ 	.short	(.L_79 - .L_78)
.L_78:
        /*0078*/ 	.word	0x00000008
.L_79:


//--------------------- .nv.info._Z10global_maxPKfPfi --------------------------
	.section	.nv.info._Z10global_maxPKfPfi,"",@"SHT_CUDA_INFO"
	.sectionflags	@""
	.align	4


	//----- nvinfo : EIATTR_CUDA_API_VERSION
	.align		4
        /*0000*/ 	.byte	0x04, 0x37
        /*0002*/ 	.short	(.L_81 - .L_80)
.L_80:
        /*0004*/ 	.word	0x00000082


	//----- nvinfo : EIATTR_KPARAM_INFO
	.align		4
.L_81:
        /*0008*/ 	.byte	0x04, 0x17
        /*000a*/ 	.short	(.L_83 - .L_82)
.L_82:
        /*000c*/ 	.word	0x00000000
        /*0010*/ 	.short	0x0002
        /*0012*/ 	.short	0x0010
        /*0014*/ 	.byte	0x00, 0xf0, 0x11, 0x00


	//----- nvinfo : EIATTR_KPARAM_INFO
	.align		4
.L_83:
        /*0018*/ 	.byte	0x04, 0x17
        /*001a*/ 	.short	(.L_85 - .L_84)
.L_84:
        /*001c*/ 	.word	0x00000000
        /*0020*/ 	.short	0x0001
        /*0022*/ 	.short	0x0008
        /*0024*/ 	.byte	0x00, 0xf5, 0x21, 0x00


	//----- nvinfo : EIATTR_KPARAM_INFO
	.align		4
.L_85:
        /*0028*/ 	.byte	0x04, 0x17
        /*002a*/ 	.short	(.L_87 - .L_86)
.L_86:
        /*002c*/ 	.word	0x00000000
        /*0030*/ 	.short	0x0000
        /*0032*/ 	.short	0x0000
        /*0034*/ 	.byte	0x00, 0xf5, 0x21, 0x00


	//----- nvinfo : EIATTR_SPARSE_MMA_MASK
	.align		4
.L_87:
        /*0038*/ 	.byte	0x03, 0x50
        /*003a*/ 	.short	0x0000


	//----- nvinfo : EIATTR_MAXREG_COUNT
	.align		4
        /*003c*/ 	.byte	0x03, 0x1b
        /*003e*/ 	.short	0x00ff


	//----- nvinfo : EIATTR_NUM_BARRIERS
	.align		4
        /*0040*/ 	.byte	0x02, 0x4c
        /*0042*/ 	.byte	0x01
	.zero		1


	//----- nvinfo : EIATTR_MERCURY_ISA_VERSION
	.align		4
        /*0044*/ 	.byte	0x03, 0x5f
        /*0046*/ 	.short	0x0101


	//----- nvinfo : EIATTR_VRC_CTA_INIT_COUNT
	.align		4
        /*0048*/ 	.byte	0x02, 0x4a
	.zero		1
	.zero		1


	//----- nvinfo : EIATTR_EXIT_INSTR_OFFSETS
	.align		4
        /*004c*/ 	.byte	0x04, 0x1c
        /*004e*/ 	.short	(.L_89 - .L_88)


	//   ....[0]....
.L_88:
        /*0050*/ 	.word	0x00000490


	//   ....[1]....
        /*0054*/ 	.word	0x000004d0


	//----- nvinfo : EIATTR_CRS_STACK_SIZE
	.align		4
.L_89:
        /*0058*/ 	.byte	0x04, 0x1e
        /*005a*/ 	.short	(.L_91 - .L_90)
.L_90:
        /*005c*/ 	.word	0x00000000


	//----- nvinfo : EIATTR_CBANK_PARAM_SIZE
	.align		4
.L_91:
        /*0060*/ 	.byte	0x03, 0x19
        /*0062*/ 	.short	0x0014


	//----- nvinfo : EIATTR_PARAM_CBANK
	.align		4
        /*0064*/ 	.byte	0x04, 0x0a
        /*0066*/ 	.short	(.L_93 - .L_92)
	.align		4
.L_92:
        /*0068*/ 	.word	index@(.nv.constant0._Z10global_maxPKfPfi)
        /*006c*/ 	.short	0x0380
        /*006e*/ 	.short	0x0014


	//----- nvinfo : EIATTR_SW_WAR
	.align		4
.L_93:
        /*0070*/ 	.byte	0x04, 0x36
        /*0072*/ 	.short	(.L_95 - .L_94)
.L_94:
        /*0074*/ 	.word	0x00000008
.L_95:


//--------------------- .nv.info._Z16block_max_kernelPKfPfi --------------------------
	.section	.nv.info._Z16block_max_kernelPKfPfi,"",@"SHT_CUDA_INFO"
	.sectionflags	@""
	.align	4


	//----- nvinfo : EIATTR_CUDA_API_VERSION
	.align		4
        /*0000*/ 	.byte	0x04, 0x37
        /*0002*/ 	.short	(.L_97 - .L_96)
.L_96:
        /*0004*/ 	.word	0x00000082


	//----- nvinfo : EIATTR_KPARAM_INFO
	.align		4
.L_97:
        /*0008*/ 	.byte	0x04, 0x17
        /*000a*/ 	.short	(.L_99 - .L_98)
.L_98:
        /*000c*/ 	.word	0x00000000
        /*0010*/ 	.short	0x0002
        /*0012*/ 	.short	0x0010
        /*0014*/ 	.byte	0x00, 0xf0, 0x11, 0x00


	//----- nvinfo : EIATTR_KPARAM_INFO
	.align		4
.L_99:
        /*0018*/ 	.byte	0x04, 0x17
        /*001a*/ 	.short	(.L_101 - .L_100)
.L_100:
        /*001c*/ 	.word	0x00000000
        /*0020*/ 	.short	0x0001
        /*0022*/ 	.short	0x0008
        /*0024*/ 	.byte	0x00, 0xf5, 0x21, 0x00


	//----- nvinfo : EIATTR_KPARAM_INFO
	.align		4
.L_101:
        /*0028*/ 	.byte	0x04, 0x17
        /*002a*/ 	.short	(.L_103 - .L_102)
.L_102:
        /*002c*/ 	.word	0x00000000
        /*0030*/ 	.short	0x0000
        /*0032*/ 	.short	0x0000
        /*0034*/ 	.byte	0x00, 0xf5, 0x21, 0x00


	//----- nvinfo : EIATTR_SPARSE_MMA_MASK
	.align		4
.L_103:
        /*0038*/ 	.byte	0x03, 0x50
        /*003a*/ 	.short	0x0000


	//----- nvinfo : EIATTR_MAXREG_COUNT
	.align		4
        /*003c*/ 	.byte	0x03, 0x1b
        /*003e*/ 	.short	0x00ff


	//----- nvinfo : EIATTR_NUM_BARRIERS
	.align		4
        /*0040*/ 	.byte	0x02, 0x4c
        /*0042*/ 	.byte	0x01
	.zero		1


	//----- nvinfo : EIATTR_MERCURY_ISA_VERSION
	.align		4
        /*0044*/ 	.byte	0x03, 0x5f
        /*0046*/ 	.short	0x0101


	//----- nvinfo : EIATTR_VRC_CTA_INIT_COUNT
	.align		4
        /*0048*/ 	.byte	0x02, 0x4a
	.zero		1
	.zero		1


	//----- nvinfo : EIATTR_EXIT_INSTR_OFFSETS
	.align		4
        /*004c*/ 	.byte	0x04, 0x1c
        /*004e*/ 	.short	(.L_105 - .L_104)


	//   ....[0]....
.L_104:
        /*0050*/ 	.word	0x000007e0


	//   ....[1]....
        /*0054*/ 	.word	0x00000830


	//----- nvinfo : EIATTR_CRS_STACK_SIZE
	.align		4
.L_105:
        /*0058*/ 	.byte	0x04, 0x1e
        /*005a*/ 	.short	(.L_107 - .L_106)
.L_106:
        /*005c*/ 	.word	0x00000000


	//----- nvinfo : EIATTR_CBANK_PARAM_SIZE
	.align		4
.L_107:
        /*0060*/ 	.byte	0x03, 0x19
        /*0062*/ 	.short	0x0014


	//----- nvinfo : EIATTR_PARAM_CBANK
	.align		4
        /*0064*/ 	.byte	0x04, 0x0a
        /*0066*/ 	.short	(.L_109 - .L_108)
	.align		4
.L_108:
        /*0068*/ 	.word	index@(.nv.constant0._Z16block_max_kernelPKfPfi)
        /*006c*/ 	.short	0x0380
        /*006e*/ 	.short	0x0014


	//----- nvinfo : EIATTR_SW_WAR
	.align		4
.L_109:
        /*0070*/ 	.byte	0x04, 0x36
        /*0072*/ 	.short	(.L_111 - .L_110)
.L_110:
        /*0074*/ 	.word	0x00000008
.L_111:


//--------------------- .nv.callgraph             --------------------------
	.section	.nv.callgraph,"",@"SHT_CUDA_CALLGRAPH"
	.align	4
	.sectionentsize	8
	.align		4
        /*0000*/ 	.word	0x00000000
	.align		4
        /*0004*/ 	.word	0xffffffff
	.align		4
        /*0008*/ 	.word	0x00000000
	.align		4
        /*000c*/ 	.word	0xfffffffe
	.align		4
        /*0010*/ 	.word	0x00000000
	.align		4
        /*0014*/ 	.word	0xfffffffd
	.align		4
        /*0018*/ 	.word	0x00000000
	.align		4
        /*001c*/ 	.word	0xfffffffc


//--------------------- .text._Z14softmax_kernelPfPKfi --------------------------
	.section	.text._Z14softmax_kernelPfPKfi,"ax",@progbits
	.align	128
        .global         _Z14softmax_kernelPfPKfi
        .type           _Z14softmax_kernelPfPKfi,@function
        .size           _Z14softmax_kernelPfPKfi,(.L_x_27 - _Z14softmax_kernelPfPKfi)
        .other          _Z14softmax_kernelPfPKfi,@"STO_CUDA_ENTRY STV_DEFAULT"
_Z14softmax_kernelPfPKfi:
.text._Z14softmax_kernelPfPKfi:
[----:B------:R-:W-:Y:S01]  /*0000*/  LDC R1, c[0x0][0x37c] ;  /* 0x0000df00ff017b82 */ /* 0x000fe20000000800 */
[----:B------:R-:W0:Y:S01]  /*0010*/  S2R R2, SR_TID.X ;  /* 0x0000000000027919 */ /* 0x000e220000002100 */
[----:B------:R-:W1:Y:S01]  /*0020*/  LDCU.64 UR6, c[0x0][0x358] ;  /* 0x00006b00ff0677ac */ /* 0x000e620008000a00 */
[----:B------:R-:W-:Y:S01]  /*0030*/  BSSY.RECONVERGENT B0, `(.L_x_0) ;  /* 0x0000014000007945 */ /* 0x000fe20003800200 */
[----:B0-----:R-:W-:-:S13]  /*0040*/  ISETP.NE.AND P0, PT, R2, RZ, PT ;  /* 0x000000ff0200720c */ /* 0x001fda0003f05270 */
[----:B-1----:R-:W-:Y:S05]  /*0050*/  @P0 BRA `(.L_x_1) ;  /* 0x0000000000440947 */ /* 0x002fea0003800000 */
[----:B------:R-:W0:Y:S02]  /*0060*/  LDC.64 R4, c[0x0][0x388] ;  /* 0x0000e200ff047b82 */ /* 0x000e240000000a00 */
[----:B0-----:R-:W2:Y:S02]  /*0070*/  LDG.E R0, desc[UR6][R4.64] ;  /* 0x0000000604007981 */ /* 0x001ea4000c1e1900 */
[----:B--2---:R-:W-:-:S05]  /*0080*/  VIADD R3, R0, 0x1800000 ;  /* 0x0180000000037836 */ /* 0x004fca0000000000 */
[----:B------:R-:W-:-:S04]  /*0090*/  LOP3.LUT R3, R3, 0x7f800000, RZ, 0xc0, !PT ;  /* 0x7f80000003037812 */ /* 0x000fc800078ec0ff */
[----:B------:R-:W-:-:S13]  /*00a0*/  ISETP.GT.U32.AND P0, PT, R3, 0x1ffffff, PT ;  /* 0x01ffffff0300780c */ /* 0x000fda0003f04070 */
[----:B------:R-:W-:Y:S05]  /*00b0*/  @P0 BRA `(.L_x_2) ;  /* 0x00000000000c0947 */ /* 0x000fea0003800000 */
[----:B------:R-:W-:-:S07]  /*00c0*/  MOV R4, 0xe0 ;  /* 0x000000e000047802 */ /* 0x000fce0000000f00 */
[----:B------:R-:W-:Y:S05]  /*00d0*/  CALL.REL.NOINC `($__internal_0_$__cuda_sm20_rcp_rn_f32_slowpath) ;  /* 0x00000000006c7944 */ /* 0x000fea0003c00000 */
[----:B------:R-:W-:Y:S05]  /*00e0*/  BRA `(.L_x_3) ;  /* 0x0000000000107947 */ /* 0x000fea0003800000 */
.L_x_2:
[----:B------:R-:W0:Y:S02]  /*00f0*/  MUFU.RCP R3, R0 ;  /* 0x0000000000037308 */ /* 0x000e240000001000 */
[----:B0-----:R-:W-:-:S04]  /*0100*/  FFMA R4, R0, R3, -1 ;  /* 0xbf80000000047423 */ /* 0x001fc80000000003 */
[----:B------:R-:W-:-:S04]  /*0110*/  FADD.FTZ R4, -R4, -RZ ;  /* 0x800000ff04047221 */ /* 0x000fc80000010100 */
[----:B------:R-:W-:-:S07]  /*0120*/  FFMA R3, R3, R4, R3 ;  /* 0x0000000403037223 */ /* 0x000fce0000000003 */
.L_x_3:
[----:B------:R-:W0:Y:S01]  /*0130*/  S2UR UR5, SR_CgaCtaId ;  /* 0x00000000000579c3 */ /* 0x000e220000008800 */
[----:B------:R-:W-:Y:S02]  /*0140*/  UMOV UR4, 0x400 ;  /* 0x0000040000047882 */ /* 0x000fe40000000000 */
[----:B0-----:R-:W-:-:S09]  /*0150*/  ULEA UR4, UR5, UR4, 0x18 ;  /* 0x0000000405047291 */ /* 0x001fd2000f8ec0ff */
[----:B------:R0:W-:Y:S03]  /*0160*/  STS [UR4], R3 ;  /* 0x00000003ff007988 */ /* 0x0001e60008000804 */
.L_x_1:
[----:B------:R-:W-:Y:S05]  /*0170*/  BSYNC.RECONVERGENT B0 ;  /* 0x0000000000007941 */ /* 0x000fea0003800200 */
.L_x_0:
[----:B------:R-:W1:Y:S01]  /*0180*/  S2R R5, SR_CTAID.X ;  /* 0x0000000000057919 */ /* 0x000e620000002500 */
[----:B------:R-:W1:Y:S01]  /*0190*/  LDCU UR4, c[0x0][0x360] ;  /* 0x00006c00ff0477ac */ /* 0x000e620008000800 */
[----:B------:R-:W-:Y:S06]  /*01a0*/  BAR.SYNC.DEFER_BLOCKING 0x0 ;  /* 0x0000000000007b1d */ /* 0x000fec0000010000 */
[----:B------:R-:W2:Y:S01]  /*01b0*/  LDCU UR5, c[0x0][0x390] ;  /* 0x00007200ff0577ac */ /* 0x000ea20008000800 */
[----:B-1----:R-:W-:-:S05]  /*01c0*/  IMAD R5, R5, UR4, R2 ;  /* 0x0000000405057c24 */ /* 0x002fca000f8e0202 */
[----:B--2---:R-:W-:-:S13]  /*01d0*/  ISETP.GE.AND P0, PT, R5, UR5, PT ;  /* 0x0000000505007c0c */ /* 0x004fda000bf06270 */
[----:B------:R-:W-:Y:S05]  /*01e0*/  @P0 EXIT ;  /* 0x000000000000094d */ /* 0x000fea0003800000 */
[----:B0-----:R-:W0:Y:S02]  /*01f0*/  LDC.64 R2, c[0x0][0x380] ;  /* 0x0000e000ff027b82 */ /* 0x001e240000000a00 */
[----:B0-----:R-:W-:-:S05]  /*0200*/  IMAD.WIDE R2, R5, 0x4, R2 ;  /* 0x0000000405027825 */ /* 0x001fca00078e0202 */
[----:B------:R-:W2:Y:S01]  /*0210*/  LDG.E R5, desc[UR6][R2.64] ;  /* 0x0000000602057981 */ /* 0x000ea2000c1e1900 */
[----:B------:R-:W0:Y:S01]  /*0220*/  S2UR UR5, SR_CgaCtaId ;  /* 0x00000000000579c3 */ /* 0x000e220000008800 */
[----:B------:R-:W-:Y:S02]  /*0230*/  UMOV UR4, 0x400 ;  /* 0x0000040000047882 */ /* 0x000fe40000000000 */
[----:B0-----:R-:W-:-:S09]  /*0240*/  ULEA UR4, UR5, UR4, 0x18 ;  /* 0x0000000405047291 */ /* 0x001fd2000f8ec0ff */
[----:B------:R-:W2:Y:S02]  /*0250*/  LDS R0, [UR4] ;  /* 0x00000004ff007984 */ /* 0x000ea40008000800 */
[----:B--2---:R-:W-:-:S05]  /*0260*/  FMUL R5, R0, R5 ;  /* 0x0000000500057220 */ /* 0x004fca0000400000 */
[----:B------:R-:W-:Y:S01]  /*0270*/  STG.E desc[UR6][R2.64], R5 ;  /* 0x0000000502007986 */ /* 0x000fe2000c101906 */
[----:B------:R-:W-:Y:S05]  /*0280*/  EXIT ;  /* 0x000000000000794d */ /* 0x000fea0003800000 */
        .weak           $__internal_0_$__cuda_sm20_rcp_rn_f32_slowpath
        .type           $__internal_0_$__cuda_sm20_rcp_rn_f32_slowpath,@function
        .size           $__internal_0_$__cuda_sm20_rcp_rn_f32_slowpath,(.L_x_27 - $__internal_0_$__cuda_sm20_rcp_rn_f32_slowpath)
$__internal_0_$__cuda_sm20_rcp_rn_f32_slowpath:
[----:B------:R-:W-:-:S05]  /*0290*/  IMAD.SHL.U32 R3, R0, 0x2, RZ ;  /* 0x0000000200037824 */ /* 0x000fca00078e00ff */
[----:B------:R-:W-:-:S04]  /*02a0*/  SHF.R.U32.HI R3, RZ, 0x18, R3 ;  /* 0x00000018ff037819 */ /* 0x000fc80000011603 */
[----:B------:R-:W-:-:S13]  /*02b0*/  ISETP.NE.U32.AND P0, PT, R3, RZ, PT ;  /* 0x000000ff0300720c */ /* 0x000fda0003f05070 */
[----:B------:R-:W-:Y:S05]  /*02c0*/  @P0 BRA `(.L_x_4) ;  /* 0x00000000002c0947 */ /* 0x000fea0003800000 */
[----:B------:R-:W-:-:S05]  /*02d0*/  IMAD.SHL.U32 R3, R0, 0x2, RZ ;  /* 0x0000000200037824 */ /* 0x000fca00078e00ff */
[----:B------:R-:W-:-:S13]  /*02e0*/  ISETP.NE.AND P0, PT, R3, RZ, PT ;  /* 0x000000ff0300720c */ /* 0x000fda0003f05270 */
[----:B------:R0:W1:Y:S01]  /*02f0*/  @!P0 MUFU.RCP R3, R0 ;  /* 0x0000000000038308 */ /* 0x0000620000001000 */
[----:B------:R-:W-:Y:S05]  /*0300*/  @!P0 BRA `(.L_x_5) ;  /* 0x0000000000a48947 */ /* 0x000fea0003800000 */
[----:B------:R-:W-:-:S04]  /*0310*/  FFMA R5, R0, 1.84467440737095516160e+19, RZ ;  /* 0x5f80000000057823 */ /* 0x000fc800000000ff */
[----:B0-----:R-:W1:Y:S02]  /*0320*/  MUFU.RCP R0, R5 ;  /* 0x0000000500007308 */ /* 0x001e640000001000 */
[----:B-1----:R-:W-:-:S04]  /*0330*/  FFMA R3, R5, R0, -1 ;  /* 0xbf80000005037423 */ /* 0x002fc80000000000 */
[----:B------:R-:W-:-:S04]  /*0340*/  FADD.FTZ R3, -R3, -RZ ;  /* 0x800000ff03037221 */ /* 0x000fc80000010100 */
[----:B------:R-:W-:-:S04]  /*0350*/  FFMA R0, R0, R3, R0 ;  /* 0x0000000300007223 */ /* 0x000fc80000000000 */
[----:B------:R-:W-:Y:S01]  /*0360*/  FFMA R3, R0, 1.84467440737095516160e+19, RZ ;  /* 0x5f80000000037823 */ /* 0x000fe200000000ff */
[----:B------:R-:W-:Y:S06]  /*0370*/  BRA `(.L_x_5) ;  /* 0x0000000000887947 */ /* 0x000fec0003800000 */
.L_x_4:
[----:B------:R-:W-:-:S05]  /*0380*/  VIADD R5, R3, 0xffffff03 ;  /* 0xffffff0303057836 */ /* 0x000fca0000000000 */
[----:B------:R-:W-:-:S13]  /*0390*/  ISETP.GT.U32.AND P0, PT, R5, 0x1, PT ;  /* 0x000000010500780c */ /* 0x000fda0003f04070 */
[----:B------:R-:W-:Y:S05]  /*03a0*/  @P0 BRA `(.L_x_6) ;  /* 0x0000000000780947 */ /* 0x000fea0003800000 */
[----:B------:R-:W-:Y:S01]  /*03b0*/  LOP3.LUT R6, R0, 0x7fffff, RZ, 0xc0, !PT ;  /* 0x007fffff00067812 */ /* 0x000fe200078ec0ff */
[----:B------:R-:W-:Y:S02]  /*03c0*/  IMAD.MOV.U32 R10, RZ, RZ, 0x3 ;  /* 0x00000003ff0a7424 */ /* 0x000fe400078e00ff */
[----:B------:R-:W-:Y:S01]  /*03d0*/  VIADD R3, R3, 0xffffff04 ;  /* 0xffffff0403037836 */ /* 0x000fe20000000000 */
[----:B------:R-:W-:Y:S02]  /*03e0*/  LOP3.LUT R6, R6, 0x3f800000, RZ, 0xfc, !PT ;  /* 0x3f80000006067812 */ /* 0x000fe400078efcff */
[----:B------:R-:W-:Y:S02]  /*03f0*/  SHF.L.U32 R11, R10, R5, RZ ;  /* 0x000000050a0b7219 */ /* 0x000fe400000006ff */
[----:B------:R-:W0:Y:S02]  /*0400*/  MUFU.RCP R7, R6 ;  /* 0x0000000600077308 */ /* 0x000e240000001000 */
[----:B0-----:R-:W-:-:S04]  /*0410*/  FFMA R8, R6, R7, -1 ;  /* 0xbf80000006087423 */ /* 0x001fc80000000007 */
[----:B------:R-:W-:-:S04]  /*0420*/  FADD.FTZ R8, -R8, -RZ ;  /* 0x800000ff08087221 */ /* 0x000fc80000010100 */
[CCC-:B------:R-:W-:Y:S01]  /*0430*/  FFMA.RM R9, R7.reuse, R8.reuse, R7.reuse ;  /* 0x0000000807097223 */ /* 0x1c0fe20000004007 */
[----:B------:R-:W-:-:S04]  /*0440*/  FFMA.RP R8, R7, R8, R7 ;  /* 0x0000000807087223 */ /* 0x000fc80000008007 */
[C---:B------:R-:W-:Y:S02]  /*0450*/  LOP3.LUT R7, R9.reuse, 0x7fffff, RZ, 0xc0, !PT ;  /* 0x007fffff09077812 */ /* 0x040fe400078ec0ff */
[----:B------:R-:W-:Y:S02]  /*0460*/  FSETP.NEU.FTZ.AND P0, PT, R9, R8, PT ;  /* 0x000000080900720b */ /* 0x000fe40003f1d000 */
[----:B------:R-:W-:Y:S02]  /*0470*/  LOP3.LUT R8, R7, 0x800000, RZ, 0xfc, !PT ;  /* 0x0080000007087812 */ /* 0x000fe400078efcff */
[----:B------:R-:W-:Y:S02]  /*0480*/  SEL R7, RZ, 0xffffffff, !P0 ;  /* 0xffffffffff077807 */ /* 0x000fe40004000000 */
[----:B------:R-:W-:Y:S02]  /*0490*/  LOP3.LUT R6, R11, R8, RZ, 0xc0, !PT ;  /* 0x000000080b067212 */ /* 0x000fe400078ec0ff */
[----:B------:R-:W-:Y:S01]  /*04a0*/  SHF.R.U32.HI R3, RZ, R3, R8 ;  /* 0x00000003ff037219 */ /* 0x000fe20000011608 */
[----:B------:R-:W-:Y:S01]  /*04b0*/  IMAD.MOV R7, RZ, RZ, -R7 ;  /* 0x000000ffff077224 */ /* 0x000fe200078e0a07 */
[----:B------:R-:W-:-:S04]  /*04c0*/  SHF.R.U32.HI R6, RZ, R5, R6 ;  /* 0x00000005ff067219 */ /* 0x000fc80000011606 */
[----:B------:R-:W-:Y:S02]  /*04d0*/  LOP3.LUT P1, RZ, R7, R5, R8, 0xf8, !PT ;  /* 0x0000000507ff7212 */ /* 0x000fe4000782f808 */
[C---:B------:R-:W-:Y:S02]  /*04e0*/  LOP3.LUT P0, RZ, R6.reuse, 0x1, RZ, 0xc0, !PT ;  /* 0x0000000106ff7812 */ /* 0x040fe4000780c0ff */
[----:B------:R-:W-:-:S04]  /*04f0*/  LOP3.LUT P2, RZ, R6, 0x2, RZ, 0xc0, !PT ;  /* 0x0000000206ff7812 */ /* 0x000fc8000784c0ff */
[----:B------:R-:W-:Y:S02]  /*0500*/  PLOP3.LUT P0, PT, P0, P1, P2, 0xe0, 0x0 ;  /* 0x000000000000781c */ /* 0x000fe40000703c20 */
[----:B------:R-:W-:Y:S02]  /*0510*/  LOP3.LUT P1, RZ, R0, 0x7fffff, RZ, 0xc0, !PT ;  /* 0x007fffff00ff7812 */ /* 0x000fe4000782c0ff */
[----:B------:R-:W-:-:S05]  /*0520*/  SEL R5, RZ, 0x1, !P0 ;  /* 0x00000001ff057807 */ /* 0x000fca0004000000 */
[----:B------:R-:W-:-:S05]  /*0530*/  IMAD.MOV R5, RZ, RZ, -R5 ;  /* 0x000000ffff057224 */ /* 0x000fca00078e0a05 */
[----:B------:R-:W-:-:S13]  /*0540*/  ISETP.GE.AND P0, PT, R5, RZ, PT ;  /* 0x000000ff0500720c */ /* 0x000fda0003f06270 */
[----:B------:R-:W-:-:S04]  /*0550*/  @!P0 VIADD R3, R3, 0x1 ;  /* 0x0000000103038836 */ /* 0x000fc80000000000 */
[----:B------:R-:W-:-:S05]  /*0560*/  @!P1 IMAD.SHL.U32 R3, R3, 0x2, RZ ;  /* 0x0000000203039824 */ /* 0x000fca00078e00ff */
[----:B------:R-:W-:Y:S01]  /*0570*/  LOP3.LUT R3, R3, 0x80000000, R0, 0xf8, !PT ;  /* 0x8000000003037812 */ /* 0x000fe200078ef800 */
[----:B------:R-:W-:Y:S06]  /*0580*/  BRA `(.L_x_5) ;  /* 0x0000000000047947 */ /* 0x000fec0003800000 */
.L_x_6:
[----:B------:R2:W3:Y:S02]  /*0590*/  MUFU.RCP R3, R0 ;  /* 0x0000000000037308 */ /* 0x0004e40000001000 */
.L_x_5:
[----:B------:R-:W-:-:S04]  /*05a0*/  IMAD.MOV.U32 R5, RZ, RZ, 0x0 ;  /* 0x00000000ff057424 */ /* 0x000fc800078e00ff */
[----:B0123--:R-:W-:Y:S05]  /*05b0*/  RET.REL.NODEC R4 `(_Z14softmax_kernelPfPKfi) ;  /* 0xfffffff804907950 */ /* 0x00ffea0003c3ffff */
.L_x_7:
[----:B------:R-:W-:-:S00]  /*05c0*/  BRA `(.L_x_7) ;  /* 0xfffffffc00fc7947 */ /* 0x000fc0000383ffff */
[----:B------:R-:W-:-:S00]  /*05d0*/  NOP ;  /* 0x0000000000007918 */ /* 0x000fc00000000000 */
        /* <DEDUP_REMOVED lines=10> */
.L_x_27:


//--------------------- .text._Z3sumPKfPfi        --------------------------
	.section	.text._Z3sumPKfPfi,"ax",@progbits
	.align	128
        .global         _Z3sumPKfPfi
        .type           _Z3sumPKfPfi,@function
        .size           _Z3sumPKfPfi,(.L_x_29 - _Z3sumPKfPfi)
        .other          _Z3sumPKfPfi,@"STO_CUDA_ENTRY STV_DEFAULT"
_Z3sumPKfPfi:
.text._Z3sumPKfPfi:
[----:B------:R-:W-:Y:S01]  /*0000*/  LDC R1, c[0x0][0x37c] ;  /* 0x0000df00ff017b82 */ /* 0x000fe20000000800 */
[----:B------:R-:W0:Y:S01]  /*0010*/  S2R R3, SR_CTAID.X ;  /* 0x0000000000037919 */ /* 0x000e220000002500 */
[----:B------:R-:W1:Y:S06]  /*0020*/  LDCU UR4, c[0x0][0x360] ;  /* 0x00006c00ff0477ac */ /* 0x000e6c0008000800 */
[----:B------:R-:W1:Y:S01]  /*0030*/  LDC R0, c[0x0][0x370] ;  /* 0x0000dc00ff007b82 */ /* 0x000e620000000800 */
[----:B------:R-:W-:Y:S01]  /*0040*/  BSSY.RECONVERGENT B0, `(.L_x_8) ;  /* 0x0000045000007945 */ /* 0x000fe20003800200 */
[----:B------:R-:W0:Y:S01]  /*0050*/  S2R R2, SR_TID.X ;  /* 0x0000000000027919 */ /* 0x000e220000002100 */
[----:B------:R-:W2:Y:S01]  /*0060*/  LDCU UR8, c[0x0][0x390] ;  /* 0x00007200ff0877ac */ /* 0x000ea20008000800 */
[----:B------:R-:W-:Y:S01]  /*0070*/  HFMA2 R12, -RZ, RZ, 0, 0 ;  /* 0x00000000ff0c7431 */ /* 0x000fe200000001ff */
[----:B------:R-:W3:Y:S01]  /*0080*/  LDCU.64 UR6, c[0x0][0x358] ;  /* 0x00006b00ff0677ac */ /* 0x000ee20008000a00 */
[----:B-1----:R-:W-:-:S02]  /*0090*/  IMAD R0, R0, UR4, RZ ;  /* 0x0000000400007c24 */ /* 0x002fc4000f8e02ff */
[----:B0-----:R-:W-:-:S05]  /*00a0*/  IMAD R3, R3, UR4, R2 ;  /* 0x0000000403037c24 */ /* 0x001fca000f8e0202 */
[----:B--2---:R-:W-:-:S13]  /*00b0*/  ISETP.GE.AND P0, PT, R3, UR8, PT ;  /* 0x0000000803007c0c */ /* 0x004fda000bf06270 */
[----:B---3--:R-:W-:Y:S05]  /*00c0*/  @P0 BRA `(.L_x_9) ;  /* 0x0000000000f00947 */ /* 0x008fea0003800000 */
[----:B------:R-:W0:Y:S01]  /*00d0*/  I2F.U32.RP R9, R0 ;  /* 0x0000000000097306 */ /* 0x000e220000209000 */
[C---:B------:R-:W-:Y:S01]  /*00e0*/  IADD3 R6, PT, PT, R0.reuse, R3, RZ ;  /* 0x0000000300067210 */ /* 0x040fe20007ffe0ff */
[----:B------:R-:W-:Y:S01]  /*00f0*/  IMAD.MOV R11, RZ, RZ, -R0 ;  /* 0x000000ffff0b7224 */ /* 0x000fe200078e0a00 */
[----:B------:R-:W-:Y:S01]  /*0100*/  ISETP.NE.U32.AND P2, PT, R0, RZ, PT ;  /* 0x000000ff0000720c */ /* 0x000fe20003f45070 */
[----:B------:R-:W-:Y:S01]  /*0110*/  BSSY.RECONVERGENT B1, `(.L_x_10) ;  /* 0x0000026000017945 */ /* 0x000fe20003800200 */
[C---:B------:R-:W-:Y:S01]  /*0120*/  ISETP.GE.AND P0, PT, R6.reuse, UR8, PT ;  /* 0x0000000806007c0c */ /* 0x040fe2000bf06270 */
[----:B------:R-:W-:Y:S01]  /*0130*/  IMAD.MOV.U32 R12, RZ, RZ, RZ ;  /* 0x000000ffff0c7224 */ /* 0x000fe200078e00ff */
[----:B------:R-:W-:Y:S02]  /*0140*/  VIMNMX R7, PT, PT, R6, UR8, !PT ;  /* 0x0000000806077c48 */ /* 0x000fe4000ffe0100 */
[----:B------:R-:W-:-:S04]  /*0150*/  SEL R8, RZ, 0x1, P0 ;  /* 0x00000001ff087807 */ /* 0x000fc80000000000 */
[----:B------:R-:W-:Y:S01]  /*0160*/  IADD3 R7, PT, PT, R7, -R6, -R8 ;  /* 0x8000000607077210 */ /* 0x000fe20007ffe808 */
[----:B0-----:R-:W0:Y:S02]  /*0170*/  MUFU.RCP R9, R9 ;  /* 0x0000000900097308 */ /* 0x001e240000001000 */
[----:B0-----:R-:W-:-:S06]  /*0180*/  IADD3 R4, PT, PT, R9, 0xffffffe, RZ ;  /* 0x0ffffffe09047810 */ /* 0x001fcc0007ffe0ff */
[----:B------:R0:W1:Y:S02]  /*0190*/  F2I.FTZ.U32.TRUNC.NTZ R5, R4 ;  /* 0x0000000400057305 */ /* 0x000064000021f000 */
[----:B0-----:R-:W-:Y:S02]  /*01a0*/  IMAD.MOV.U32 R4, RZ, RZ, RZ ;  /* 0x000000ffff047224 */ /* 0x001fe400078e00ff */
[----:B-1----:R-:W-:-:S04]  /*01b0*/  IMAD R11, R11, R5, RZ ;  /* 0x000000050b0b7224 */ /* 0x002fc800078e02ff */
[----:B------:R-:W-:-:S06]  /*01c0*/  IMAD.HI.U32 R10, R5, R11, R4 ;  /* 0x0000000b050a7227 */ /* 0x000fcc00078e0004 */
[----:B------:R-:W-:-:S05]  /*01d0*/  IMAD.HI.U32 R5, R10, R7, RZ ;  /* 0x000000070a057227 */ /* 0x000fca00078e00ff */
[----:B------:R-:W-:-:S05]  /*01e0*/  IADD3 R4, PT, PT, -R5, RZ, RZ ;  /* 0x000000ff05047210 */ /* 0x000fca0007ffe1ff */
[----:B------:R-:W-:-:S05]  /*01f0*/  IMAD R7, R0, R4, R7 ;  /* 0x0000000400077224 */ /* 0x000fca00078e0207 */
[----:B------:R-:W-:-:S13]  /*0200*/  ISETP.GE.U32.AND P0, PT, R7, R0, PT ;  /* 0x000000000700720c */ /* 0x000fda0003f06070 */
[----:B------:R-:W-:Y:S01]  /*0210*/  @P0 IMAD.IADD R7, R7, 0x1, -R0 ;  /* 0x0000000107070824 */ /* 0x000fe200078e0a00 */
[----:B------:R-:W-:-:S04]  /*0220*/  @P0 IADD3 R5, PT, PT, R5, 0x1, RZ ;  /* 0x0000000105050810 */ /* 0x000fc80007ffe0ff */
[----:B------:R-:W-:-:S13]  /*0230*/  ISETP.GE.U32.AND P1, PT, R7, R0, PT ;  /* 0x000000000700720c */ /* 0x000fda0003f26070 */
[----:B------:R-:W-:Y:S01]  /*0240*/  @P1 VIADD R5, R5, 0x1 ;  /* 0x0000000105051836 */ /* 0x000fe20000000000 */
[----:B------:R-:W-:-:S04]  /*0250*/  @!P2 LOP3.LUT R5, RZ, R0, RZ, 0x33, !PT ;  /* 0x00000000ff05a212 */ /* 0x000fc800078e33ff */
[----:B------:R-:W-:-:S04]  /*0260*/  IADD3 R4, PT, PT, R8, R5, RZ ;  /* 0x0000000508047210 */ /* 0x000fc80007ffe0ff */
[C---:B------:R-:W-:Y:S02]  /*0270*/  LOP3.LUT R5, R4.reuse, 0x3, RZ, 0xc0, !PT ;  /* 0x0000000304057812 */ /* 0x040fe400078ec0ff */
[----:B------:R-:W-:Y:S02]  /*0280*/  ISETP.GE.U32.AND P1, PT, R4, 0x3, PT ;  /* 0x000000030400780c */ /* 0x000fe40003f26070 */
[----:B------:R-:W-:-:S13]  /*0290*/  ISETP.NE.AND P0, PT, R5, 0x3, PT ;  /* 0x000000030500780c */ /* 0x000fda0003f05270 */
[----:B------:R-:W-:Y:S05]  /*02a0*/  @!P0 BRA `(.L_x_11) ;  /* 0x0000000000308947 */ /* 0x000fea0003800000 */
[----:B------:R-:W0:Y:S01]  /*02b0*/  LDC.64 R6, c[0x0][0x380] ;  /* 0x0000e000ff067b82 */ /* 0x000e220000000a00 */
[----:B------:R-:W-:Y:S01]  /*02c0*/  IADD3 R4, PT, PT, R4, 0x1, RZ ;  /* 0x0000000104047810 */ /* 0x000fe20007ffe0ff */
[----:B------:R-:W-:-:S03]  /*02d0*/  IMAD.MOV.U32 R12, RZ, RZ, RZ ;  /* 0x000000ffff0c7224 */ /* 0x000fc600078e00ff */
[----:B------:R-:W-:-:S04]  /*02e0*/  LOP3.LUT R4, R4, 0x3, RZ, 0xc0, !PT ;  /* 0x0000000304047812 */ /* 0x000fc800078ec0ff */
[----:B------:R-:W-:-:S07]  /*02f0*/  IADD3 R8, PT, PT, -R4, RZ, RZ ;  /* 0x000000ff04087210 */ /* 0x000fce0007ffe1ff */
.L_x_12:
[----:B0-----:R-:W-:-:S06]  /*0300*/  IMAD.WIDE R4, R3, 0x4, R6 ;  /* 0x0000000403047825 */ /* 0x001fcc00078e0206 */
[----:B------:R-:W2:Y:S01]  /*0310*/  LDG.E R5, desc[UR6][R4.64] ;  /* 0x0000000604057981 */ /* 0x000ea2000c1e1900 */
[----:B------:R-:W-:Y:S01]  /*0320*/  VIADD R8, R8, 0x1 ;  /* 0x0000000108087836 */ /* 0x000fe20000000000 */
[----:B------:R-:W-:-:S04]  /*0330*/  IADD3 R3, PT, PT, R0, R3, RZ ;  /* 0x0000000300037210 */ /* 0x000fc80007ffe0ff */
[----:B------:R-:W-:Y:S01]  /*0340*/  ISETP.NE.AND P0, PT, R8, RZ, PT ;  /* 0x000000ff0800720c */ /* 0x000fe20003f05270 */
[----:B--2---:R-:W-:-:S12]  /*0350*/  FADD R12, R5, R12 ;  /* 0x0000000c050c7221 */ /* 0x004fd80000000000 */
[----:B------:R-:W-:Y:S05]  /*0360*/  @P0 BRA `(.L_x_12) ;  /* 0xfffffffc00e40947 */ /* 0x000fea000383ffff */
.L_x_11:
[----:B------:R-:W-:Y:S05]  /*0370*/  BSYNC.RECONVERGENT B1 ;  /* 0x0000000000017941 */ /* 0x000fea0003800200 */
.L_x_10:
[----:B------:R-:W-:Y:S05]  /*0380*/  @!P1 BRA `(.L_x_9) ;  /* 0x0000000000409947 */ /* 0x000fea0003800000 */
.L_x_13:
[----:B------:R-:W0:Y:S02]  /*0390*/  LDC.64 R4, c[0x0][0x380] ;  /* 0x0000e000ff047b82 */ /* 0x000e240000000a00 */
[----:B0-----:R-:W-:-:S04]  /*03a0*/  IMAD.WIDE R10, R3, 0x4, R4 ;  /* 0x00000004030a7825 */ /* 0x001fc800078e0204 */
[C---:B------:R-:W-:Y:S02]  /*03b0*/  IMAD.WIDE R4, R0.reuse, 0x4, R10 ;  /* 0x0000000400047825 */ /* 0x040fe400078e020a */
[----:B------:R-:W2:Y:S02]  /*03c0*/  LDG.E R11, desc[UR6][R10.64] ;  /* 0x000000060a0b7981 */ /* 0x000ea4000c1e1900 */
[C---:B------:R-:W-:Y:S02]  /*03d0*/  IMAD.WIDE R6, R0.reuse, 0x4, R4 ;  /* 0x0000000400067825 */ /* 0x040fe400078e0204 */
[----:B------:R-:W3:Y:S02]  /*03e0*/  LDG.E R5, desc[UR6][R4.64] ;  /* 0x0000000604057981 */ /* 0x000ee4000c1e1900 */
[C---:B------:R-:W-:Y:S02]  /*03f0*/  IMAD.WIDE R8, R0.reuse, 0x4, R6 ;  /* 0x0000000400087825 */ /* 0x040fe400078e0206 */
[----:B------:R-:W4:Y:S04]  /*0400*/  LDG.E R7, desc[UR6][R6.64] ;  /* 0x0000000606077981 */ /* 0x000f28000c1e1900 */
[----:B------:R-:W5:Y:S01]  /*0410*/  LDG.E R9, desc[UR6][R8.64] ;  /* 0x0000000608097981 */ /* 0x000f62000c1e1900 */
[----:B------:R-:W-:-:S05]  /*0420*/  IMAD R3, R0, 0x4, R3 ;  /* 0x0000000400037824 */ /* 0x000fca00078e0203 */
[----:B------:R-:W-:Y:S01]  /*0430*/  ISETP.GE.AND P0, PT, R3, UR8, PT ;  /* 0x0000000803007c0c */ /* 0x000fe2000bf06270 */
[----:B--2---:R-:W-:-:S04]  /*0440*/  FADD R12, R11, R12 ;  /* 0x0000000c0b0c7221 */ /* 0x004fc80000000000 */
[----:B---3--:R-:W-:-:S04]  /*0450*/  FADD R12, R12, R5 ;  /* 0x000000050c0c7221 */ /* 0x008fc80000000000 */
[----:B----4-:R-:W-:-:S04]  /*0460*/  FADD R12, R12, R7 ;  /* 0x000000070c0c7221 */ /* 0x010fc80000000000 */
[----:B-----5:R-:W-:Y:S01]  /*0470*/  FADD R12, R12, R9 ;  /* 0x000000090c0c7221 */ /* 0x020fe20000000000 */
[----:B------:R-:W-:Y:S06]  /*0480*/  @!P0 BRA `(.L_x_13) ;  /* 0xfffffffc00c08947 */ /* 0x000fec000383ffff */
.L_x_9:
[----:B------:R-:W-:Y:S05]  /*0490*/  BSYNC.RECONVERGENT B0 ;  /* 0x0000000000007941 */ /* 0x000fea0003800200 */
.L_x_8:
[----:B------:R-:W0:Y:S01]  /*04a0*/  S2UR UR5, SR_CgaCtaId ;  /* 0x00000000000579c3 */ /* 0x000e220000008800 */
[----:B------:R-:W-:Y:S01]  /*04b0*/  UMOV UR4, 0x400 ;  /* 0x0000040000047882 */ /* 0x000fe20000000000 */
[C---:B------:R-:W-:Y:S02]  /*04c0*/  ISETP.GT.U32.AND P0, PT, R2.reuse, 0x7f, PT ;  /* 0x0000007f0200780c */ /* 0x040fe40003f04070 */
[----:B------:R-:W-:Y:S01]  /*04d0*/  ISETP.GT.U32.AND P1, PT, R2, 0x3f, PT ;  /* 0x0000003f0200780c */ /* 0x000fe20003f24070 */
[----:B0-----:R-:W-:-:S06]  /*04e0*/  ULEA UR4, UR5, UR4, 0x18 ;  /* 0x0000000405047291 */ /* 0x001fcc000f8ec0ff */
[----:B------:R-:W-:-:S05]  /*04f0*/  LEA R3, R2, UR4, 0x2 ;  /* 0x0000000402037c11 */ /* 0x000fca000f8e10ff */
[----:B------:R-:W-:Y:S01]  /*0500*/  STS [R3], R12 ;  /* 0x0000000c03007388 */ /* 0x000fe20000000800 */
[----:B------:R-:W-:Y:S06]  /*0510*/  BAR.SYNC.DEFER_BLOCKING 0x0 ;  /* 0x0000000000007b1d */ /* 0x000fec0000010000 */
[----:B------:R-:W-:Y:S04]  /*0520*/  @!P0 LDS R0, [R3+0x200] ;  /* 0x0002000003008984 */ /* 0x000fe80000000800 */
[----:B------:R-:W0:Y:S02]  /*0530*/  @!P0 LDS R5, [R3] ;  /* 0x0000000003058984 */ /* 0x000e240000000800 */
[----:B0-----:R-:W-:-:S05]  /*0540*/  @!P0 FADD R0, R0, R5 ;  /* 0x0000000500008221 */ /* 0x001fca0000000000 */
[----:B------:R-:W-:Y:S01]  /*0550*/  @!P0 STS [R3], R0 ;  /* 0x0000000003008388 */ /* 0x000fe20000000800 */
[----:B------:R-:W-:Y:S01]  /*0560*/  BAR.SYNC.DEFER_BLOCKING 0x0 ;  /* 0x0000000000007b1d */ /* 0x000fe20000010000 */
[----:B------:R-:W-:-:S05]  /*0570*/  ISETP.GT.U32.AND P0, PT, R2, 0x1f, PT ;  /* 0x0000001f0200780c */ /* 0x000fca0003f04070 */
        /* <DEDUP_REMOVED lines=29> */
[----:B------:R-:W-:-:S05]  /*0750*/  ISETP.NE.AND P1, PT, R2, RZ, PT ;  /* 0x000000ff0200720c */ /* 0x000fca0003f25270 */
[----:B------:R-:W-:Y:S04]  /*0760*/  @!P0 LDS R0, [R3+0x8] ;  /* 0x0000080003008984 */ /* 0x000fe80000000800 */
[----:B------:R-:W0:Y:S02]  /*0770*/  @!P0 LDS R5, [R3] ;  /* 0x0000000003058984 */ /* 0x000e240000000800 */
[----:B0-----:R-:W-:-:S05]  /*0780*/  @!P0 FADD R0, R0, R5 ;  /* 0x0000000500008221 */ /* 0x001fca0000000000 */
[----:B------:R-:W-:Y:S01]  /*0790*/  @!P0 STS [R3], R0 ;  /* 0x0000000003008388 */ /* 0x000fe20000000800 */
[----:B------:R-:W-:Y:S06]  /*07a0*/  BAR.SYNC.DEFER_BLOCKING 0x0 ;  /* 0x0000000000007b1d */ /* 0x000fec0000010000 */
[----:B------:R-:W-:Y:S04]  /*07b0*/  @!P1 LDS R2, [UR4+0x4] ;  /* 0x00000404ff029984 */ /* 0x000fe80008000800 */
[----:B------:R-:W0:Y:S02]  /*07c0*/  @!P1 LDS R5, [R3] ;  /* 0x0000000003059984 */ /* 0x000e240000000800 */
[----:B0-----:R-:W-:-:S05]  /*07d0*/  @!P1 FADD R2, R2, R5 ;  /* 0x0000000502029221 */ /* 0x001fca0000000000 */
[----:B------:R0:W-:Y:S01]  /*07e0*/  @!P1 STS [R3], R2 ;  /* 0x0000000203009388 */ /* 0x0001e20000000800 */
[----:B------:R-:W-:Y:S06]  /*07f0*/  BAR.SYNC.DEFER_BLOCKING 0x0 ;  /* 0x0000000000007b1d */ /* 0x000fec0000010000 */
[----:B------:R-:W-:Y:S05]  /*0800*/  @P1 EXIT ;  /* 0x000000000000194d */ /* 0x000fea0003800000 */
[----:B------:R-:W1:Y:S01]  /*0810*/  LDS R5, [UR4] ;  /* 0x00000004ff057984 */ /* 0x000e620008000800 */
[----:B0-----:R-:W1:Y:S03]  /*0820*/  LDC.64 R2, c[0x0][0x388] ;  /* 0x0000e200ff027b82 */ /* 0x001e660000000a00 */
[----:B-1----:R-:W-:Y:S01]  /*0830*/  REDG.E.ADD.F32.FTZ.RN.STRONG.GPU desc[UR6][R2.64], R5 ;  /* 0x00000005020079a6 */ /* 0x002fe2000c12f306 */
[----:B------:R-:W-:Y:S05]  /*0840*/  EXIT ;  /* 0x000000000000794d */ /* 0x000fea0003800000 */
.L_x_14:
        /* <DEDUP_REMOVED lines=11> */
.L_x_29:


//--------------------- .text._Z11sub_max_expPKfPfiS0_ --------------------------
	.section	.text._Z11sub_max_expPKfPfiS0_,"ax",@progbits
	.align	128
        .global         _Z11sub_max_expPKfPfiS0_
        .type           _Z11sub_max_expPKfPfiS0_,@function
        .size           _Z11sub_max_expPKfPfiS0_,(.L_x_30 - _Z11sub_max_expPKfPfiS0_)
        .other          _Z11sub_max_expPKfPfiS0_,@"STO_CUDA_ENTRY STV_DEFAULT"
_Z11sub_max_expPKfPfiS0_:
.text._Z11sub_max_expPKfPfiS0_:
[----:B------:R-:W-:Y:S01]  /*0000*/  LDC R1, c[0x0][0x37c] ;  /* 0x0000df00ff017b82 */ /* 0x000fe20000000800 */
[----:B------:R-:W0:Y:S01]  /*0010*/  S2R R9, SR_CTAID.X ;  /* 0x0000000000097919 */ /* 0x000e220000002500 */
[----:B------:R-:W0:Y:S01]  /*0020*/  LDCU UR4, c[0x0][0x360] ;  /* 0x00006c00ff0477ac */ /* 0x000e220008000800 */
[----:B------:R-:W0:Y:S01]  /*0030*/  S2R R0, SR_TID.X ;  /* 0x0000000000007919 */ /* 0x000e220000002100 */
[----:B------:R-:W1:Y:S01]  /*0040*/  LDCU UR5, c[0x0][0x390] ;  /* 0x00007200ff0577ac */ /* 0x000e620008000800 */
[----:B0-----:R-:W-:-:S05]  /*0050*/  IMAD R9, R9, UR4, R0 ;  /* 0x0000000409097c24 */ /* 0x001fca000f8e0200 */
[----:B-1----:R-:W-:-:S13]  /*0060*/  ISETP.GE.AND P0, PT, R9, UR5, PT ;  /* 0x0000000509007c0c */ /* 0x002fda000bf06270 */
[----:B------:R-:W-:Y:S05]  /*0070*/  @P0 EXIT ;  /* 0x000000000000094d */ /* 0x000fea0003800000 */
[----:B------:R-:W0:Y:S01]  /*0080*/  LDC.64 R2, c[0x0][0x380] ;  /* 0x0000e000ff027b82 */ /* 0x000e220000000a00 */
[----:B------:R-:W1:Y:S07]  /*0090*/  LDCU.64 UR4, c[0x0][0x358] ;  /* 0x00006b00ff0477ac */ /* 0x000e6e0008000a00 */
[----:B------:R-:W2:Y:S08]  /*00a0*/  LDC.64 R4, c[0x0][0x398] ;  /* 0x0000e600ff047b82 */ /* 0x000eb00000000a00 */
[----:B------:R-:W3:Y:S01]  /*00b0*/  LDC.64 R6, c[0x0][0x388] ;  /* 0x0000e200ff067b82 */ /* 0x000ee20000000a00 */
[----:B0-----:R-:W-:-:S06]  /*00c0*/  IMAD.WIDE R2, R9, 0x4, R2 ;  /* 0x0000000409027825 */ /* 0x001fcc00078e0202 */
[----:B-1----:R-:W4:Y:S04]  /*00d0*/  LDG.E R2, desc[UR4][R2.64] ;  /* 0x0000000402027981 */ /* 0x002f28000c1e1900 */
[----:B--2---:R-:W4:Y:S01]  /*00e0*/  LDG.E R5, desc[UR4][R4.64] ;  /* 0x0000000404057981 */ /* 0x004f22000c1e1900 */
[----:B---3--:R-:W-:-:S04]  /*00f0*/  IMAD.WIDE R6, R9, 0x4, R6 ;  /* 0x0000000409067825 */ /* 0x008fc800078e0206 */
[----:B----4-:R-:W-:-:S04]  /*0100*/  FADD R0, R2, -R5 ;  /* 0x8000000502007221 */ /* 0x010fc80000000000 */
[----:B------:R-:W-:-:S05]  /*0110*/  FMUL R0, R0, 1.4426950216293334961 ;  /* 0x3fb8aa3b00007820 */ /* 0x000fca0000400000 */
[----:B------:R-:W-:-:S13]  /*0120*/  FSETP.GEU.AND P0, PT, R0, -126, PT ;  /* 0xc2fc00000000780b */ /* 0x000fda0003f0e000 */
[----:B------:R-:W-:-:S04]  /*0130*/  @!P0 FMUL R0, R0, 0.5 ;  /* 0x3f00000000008820 */ /* 0x000fc80000400000 */
[----:B------:R-:W0:Y:S02]  /*0140*/  MUFU.EX2 R11, R0 ;  /* 0x00000000000b7308 */ /* 0x000e240000000800 */
[----:B0-----:R-:W-:-:S05]  /*0150*/  @!P0 FMUL R11, R11, R11 ;  /* 0x0000000b0b0b8220 */ /* 0x001fca0000400000 */
[----:B------:R-:W-:Y:S01]  /*0160*/  STG.E desc[UR4][R6.64], R11 ;  /* 0x0000000b06007986 */ /* 0x000fe2000c101904 */
[----:B------:R-:W-:Y:S05]  /*0170*/  EXIT ;  /* 0x000000000000794d */ /* 0x000fea0003800000 */
.L_x_15:
        /* <DEDUP_REMOVED lines=16> */
.L_x_30:


//--------------------- .text._Z10global_maxPKfPfi --------------------------
	.section	.text._Z10global_maxPKfPfi,"ax",@progbits
	.align	128
        .global         _Z10global_maxPKfPfi
        .type           _Z10global_maxPKfPfi,@function
        .size           _Z10global_maxPKfPfi,(.L_x_31 - _Z10global_maxPKfPfi)
        .other          _Z10global_maxPKfPfi,@"STO_CUDA_ENTRY STV_DEFAULT"
_Z10global_maxPKfPfi:
.text._Z10global_maxPKfPfi:
[----:B------:R-:W-:Y:S01]  /*0000*/  LDC R1, c[0x0][0x37c] ;  /* 0x0000df00ff017b82 */ /* 0x000fe20000000800 */
[----:B------:R-:W0:Y:S01]  /*0010*/  S2R R0, SR_TID.X ;  /* 0x0000000000007919 */ /* 0x000e220000002100 */
[----:B------:R-:W0:Y:S01]  /*0020*/  LDCU UR8, c[0x0][0x390] ;  /* 0x00007200ff0877ac */ /* 0x000e220008000800 */
[----:B------:R-:W-:Y:S01]  /*0030*/  BSSY.RECONVERGENT B0, `(.L_x_16) ;  /* 0x000000f000007945 */ /* 0x000fe20003800200 */
[----:B------:R-:W-:Y:S01]  /*0040*/  IMAD.MOV.U32 R6, RZ, RZ, -0x800000 ;  /* 0xff800000ff067424 */ /* 0x000fe200078e00ff */
[----:B------:R-:W1:Y:S01]  /*0050*/  LDCU.64 UR6, c[0x0][0x358] ;  /* 0x00006b00ff0677ac */ /* 0x000e620008000a00 */
[----:B0-----:R-:W-:-:S13]  /*0060*/  ISETP.GE.AND P0, PT, R0, UR8, PT ;  /* 0x0000000800007c0c */ /* 0x001fda000bf06270 */
[----:B-1----:R-:W-:Y:S05]  /*0070*/  @P0 BRA `(.L_x_17) ;  /* 0x0000000000280947 */ /* 0x002fea0003800000 */
[----:B------:R-:W0:Y:S01]  /*0080*/  LDC R8, c[0x0][0x360] ;  /* 0x0000d800ff087b82 */ /* 0x000e220000000800 */
[----:B------:R-:W-:Y:S02]  /*0090*/  IMAD.MOV.U32 R6, RZ, RZ, -0x800000 ;  /* 0xff800000ff067424 */ /* 0x000fe400078e00ff */
[----:B------:R-:W-:-:S05]  /*00a0*/  IMAD.MOV.U32 R7, RZ, RZ, R0 ;  /* 0x000000ffff077224 */ /* 0x000fca00078e0000 */
[----:B------:R-:W1:Y:S02]  /*00b0*/  LDC.64 R4, c[0x0][0x380] ;  /* 0x0000e000ff047b82 */ /* 0x000e640000000a00 */
.L_x_18:
[----:B-1----:R-:W-:-:S06]  /*00c0*/  IMAD.WIDE R2, R7, 0x4, R4 ;  /* 0x0000000407027825 */ /* 0x002fcc00078e0204 */
[----:B------:R-:W2:Y:S01]  /*00d0*/  LDG.E R3, desc[UR6][R2.64] ;  /* 0x0000000602037981 */ /* 0x000ea2000c1e1900 */
[----:B0-----:R-:W-:-:S05]  /*00e0*/  IMAD.IADD R7, R8, 0x1, R7 ;  /* 0x0000000108077824 */ /* 0x001fca00078e0207 */
[----:B------:R-:W-:Y:S02]  /*00f0*/  ISETP.GE.AND P0, PT, R7, UR8, PT ;  /* 0x0000000807007c0c */ /* 0x000fe4000bf06270 */
[----:B--2---:R-:W-:-:S11]  /*0100*/  FMNMX R6, R3, R6, !PT ;  /* 0x0000000603067209 */ /* 0x004fd60007800000 */
[----:B------:R-:W-:Y:S05]  /*0110*/  @!P0 BRA `(.L_x_18) ;  /* 0xfffffffc00e88947 */ /* 0x000fea000383ffff */
.L_x_17:
[----:B------:R-:W-:Y:S05]  /*0120*/  BSYNC.RECONVERGENT B0 ;  /* 0x0000000000007941 */ /* 0x000fea0003800200 */
.L_x_16:
        /* <DEDUP_REMOVED lines=8> */
[----:B------:R-:W-:Y:S04]  /*01b0*/  @!P1 LDS R2, [R3] ;  /* 0x0000000003029984 */ /* 0x000fe80000000800 */
[----:B------:R-:W0:Y:S02]  /*01c0*/  @!P1 LDS R5, [R3+0x200] ;  /* 0x0002000003059984 */ /* 0x000e240000000800 */
[----:B0-----:R-:W-:-:S05]  /*01d0*/  @!P1 FMNMX R2, R2, R5, !PT ;  /* 0x0000000502029209 */ /* 0x001fca0007800000 */
[----:B------:R-:W-:Y:S01]  /*01e0*/  @!P1 STS [R3], R2 ;  /* 0x0000000203009388 */ /* 0x000fe20000000800 */
[----:B------:R-:W-:Y:S01]  /*01f0*/  BAR.SYNC.DEFER_BLOCKING 0x0 ;  /* 0x0000000000007b1d */ /* 0x000fe20000010000 */
[----:B------:R-:W-:-:S05]  /*0200*/  ISETP.GT.U32.AND P1, PT, R0, 0x1f, PT ;  /* 0x0000001f0000780c */ /* 0x000fca0003f24070 */
        /* <DEDUP_REMOVED lines=29> */
[----:B------:R-:W-:-:S05]  /*03e0*/  ISETP.NE.AND P0, PT, R0, RZ, PT ;  /* 0x000000ff0000720c */ /* 0x000fca0003f05270 */
[----:B------:R-:W-:Y:S04]  /*03f0*/  @!P1 LDS R2, [R3] ;  /* 0x0000000003029984 */ /* 0x000fe80000000800 */
[----:B------:R-:W0:Y:S02]  /*0400*/  @!P1 LDS R5, [R3+0x8] ;  /* 0x0000080003059984 */ /* 0x000e240000000800 */
[----:B0-----:R-:W-:-:S05]  /*0410*/  @!P1 FMNMX R2, R2, R5, !PT ;  /* 0x0000000502029209 */ /* 0x001fca0007800000 */
[----:B------:R-:W-:Y:S01]  /*0420*/  @!P1 STS [R3], R2 ;  /* 0x0000000203009388 */ /* 0x000fe20000000800 */
[----:B------:R-:W-:Y:S06]  /*0430*/  BAR.SYNC.DEFER_BLOCKING 0x0 ;  /* 0x0000000000007b1d */ /* 0x000fec0000010000 */
[----:B------:R-:W-:Y:S04]  /*0440*/  @!P0 LDS R0, [R3] ;  /* 0x0000000003008984 */ /* 0x000fe80000000800 */
[----:B------:R-:W0:Y:S02]  /*0450*/  @!P0 LDS R5, [UR4+0x4] ;  /* 0x00000404ff058984 */ /* 0x000e240008000800 */
[----:B0-----:R-:W-:-:S05]  /*0460*/  @!P0 FMNMX R0, R0, R5, !PT ;  /* 0x0000000500008209 */ /* 0x001fca0007800000 */
[----:B------:R0:W-:Y:S01]  /*0470*/  @!P0 STS [R3], R0 ;  /* 0x0000000003008388 */ /* 0x0001e20000000800 */
[----:B------:R-:W-:Y:S06]  /*0480*/  BAR.SYNC.DEFER_BLOCKING 0x0 ;  /* 0x0000000000007b1d */ /* 0x000fec0000010000 */
[----:B------:R-:W-:Y:S05]  /*0490*/  @P0 EXIT ;  /* 0x000000000000094d */ /* 0x000fea0003800000 */
[----:B------:R-:W1:Y:S01]  /*04a0*/  LDS R5, [UR4] ;  /* 0x00000004ff057984 */ /* 0x000e620008000800 */
[----:B0-----:R-:W1:Y:S03]  /*04b0*/  LDC.64 R2, c[0x0][0x388] ;  /* 0x0000e200ff027b82 */ /* 0x001e660000000a00 */
[----:B-1----:R-:W-:Y:S01]  /*04c0*/  STG.E desc[UR6][R2.64], R5 ;  /* 0x0000000502007986 */ /* 0x002fe2000c101906 */
[----:B------:R-:W-:Y:S05]  /*04d0*/  EXIT ;  /* 0x000000000000794d */ /* 0x000fea0003800000 */
.L_x_19:
        /* <DEDUP_REMOVED lines=10> */
.L_x_31:


//--------------------- .text._Z16block_max_kernelPKfPfi --------------------------
	.section	.text._Z16block_max_kernelPKfPfi,"ax",@progbits
	.align	128
        .global         _Z16block_max_kernelPKfPfi
        .type           _Z16block_max_kernelPKfPfi,@function
        .size           _Z16block_max_kernelPKfPfi,(.L_x_32 - _Z16block_max_kernelPKfPfi)
        .other          _Z16block_max_kernelPKfPfi,@"STO_CUDA_ENTRY STV_DEFAULT"
_Z16block_max_kernelPKfPfi:
.text._Z16block_max_kernelPKfPfi:
[----:B------:R-:W-:Y:S01]  /*0000*/  LDC R1, c[0x0][0x37c] ;  /* 0x0000df00ff017b82 */ /* 0x000fe20000000800 */
[----:B------:R-:W0:Y:S01]  /*0010*/  S2R R3, SR_TID.X ;  /* 0x0000000000037919 */ /* 0x000e220000002100 */
[----:B------:R-:W1:Y:S06]  /*0020*/  LDCU UR4, c[0x0][0x360] ;  /* 0x00006c00ff0477ac */ /* 0x000e6c0008000800 */
[----:B------:R-:W1:Y:S01]  /*0030*/  LDC R2, c[0x0][0x370] ;  /* 0x0000dc00ff027b82 */ /* 0x000e620000000800 */
[----:B------:R-:W-:Y:S01]  /*0040*/  BSSY.RECONVERGENT B0, `(.L_x_20) ;  /* 0x0000043000007945 */ /* 0x000fe20003800200 */
[----:B------:R-:W0:Y:S01]  /*0050*/  S2R R0, SR_CTAID.X ;  /* 0x0000000000007919 */ /* 0x000e220000002500 */
[----:B------:R-:W2:Y:S01]  /*0060*/  LDCU UR8, c[0x0][0x390] ;  /* 0x00007200ff0877ac */ /* 0x000ea20008000800 */
[----:B------:R-:W-:Y:S01]  /*0070*/  IMAD.MOV.U32 R4, RZ, RZ, -0x800000 ;  /* 0xff800000ff047424 */ /* 0x000fe200078e00ff */
[----:B------:R-:W3:Y:S01]  /*0080*/  LDCU.64 UR6, c[0x0][0x358] ;  /* 0x00006b00ff0677ac */ /* 0x000ee20008000a00 */
[----:B-1----:R-:W-:-:S02]  /*0090*/  IMAD R2, R2, UR4, RZ ;  /* 0x0000000402027c24 */ /* 0x002fc4000f8e02ff */
[----:B0-----:R-:W-:-:S05]  /*00a0*/  IMAD R5, R0, UR4, R3 ;  /* 0x0000000400057c24 */ /* 0x001fca000f8e0203 */
[----:B--2---:R-:W-:-:S13]  /*00b0*/  ISETP.GE.AND P0, PT, R5, UR8, PT ;  /* 0x0000000805007c0c */ /* 0x004fda000bf06270 */
[----:B---3--:R-:W-:Y:S05]  /*00c0*/  @P0 BRA `(.L_x_21) ;  /* 0x0000000000e80947 */ /* 0x008fea0003800000 */
[----:B------:R-:W0:Y:S01]  /*00d0*/  I2F.U32.RP R10, R2 ;  /* 0x00000002000a7306 */ /* 0x000e220000209000 */
[C---:B------:R-:W-:Y:S01]  /*00e0*/  IMAD.IADD R4, R2.reuse, 0x1, R5 ;  /* 0x0000000102047824 */ /* 0x040fe200078e0205 */
[----:B------:R-:W-:Y:S01]  /*00f0*/  ISETP.NE.U32.AND P2, PT, R2, RZ, PT ;  /* 0x000000ff0200720c */ /* 0x000fe20003f45070 */
[----:B------:R-:W-:Y:S01]  /*0100*/  IMAD.MOV R11, RZ, RZ, -R2 ;  /* 0x000000ffff0b7224 */ /* 0x000fe200078e0a02 */
[----:B------:R-:W-:Y:S02]  /*0110*/  BSSY.RECONVERGENT B1, `(.L_x_22) ;  /* 0x0000026000017945 */ /* 0x000fe40003800200 */
[C---:B------:R-:W-:Y:S02]  /*0120*/  ISETP.GE.AND P0, PT, R4.reuse, UR8, PT ;  /* 0x0000000804007c0c */ /* 0x040fe4000bf06270 */
[----:B------:R-:W-:Y:S02]  /*0130*/  VIMNMX R9, PT, PT, R4, UR8, !PT ;  /* 0x0000000804097c48 */ /* 0x000fe4000ffe0100 */
[----:B------:R-:W-:-:S04]  /*0140*/  SEL R8, RZ, 0x1, P0 ;  /* 0x00000001ff087807 */ /* 0x000fc80000000000 */
[----:B------:R-:W-:Y:S01]  /*0150*/  IADD3 R9, PT, PT, R9, -R4, -R8 ;  /* 0x8000000409097210 */ /* 0x000fe20007ffe808 */
[----:B0-----:R-:W0:Y:S02]  /*0160*/  MUFU.RCP R10, R10 ;  /* 0x0000000a000a7308 */ /* 0x001e240000001000 */
[----:B0-----:R-:W-:-:S06]  /*0170*/  VIADD R6, R10, 0xffffffe ;  /* 0x0ffffffe0a067836 */ /* 0x001fcc0000000000 */
[----:B------:R0:W1:Y:S02]  /*0180*/  F2I.FTZ.U32.TRUNC.NTZ R7, R6 ;  /* 0x0000000600077305 */ /* 0x000064000021f000 */
[----:B0-----:R-:W-:Y:S02]  /*0190*/  IMAD.MOV.U32 R6, RZ, RZ, RZ ;  /* 0x000000ffff067224 */ /* 0x001fe400078e00ff */
[----:B-1----:R-:W-:-:S04]  /*01a0*/  IMAD R11, R11, R7, RZ ;  /* 0x000000070b0b7224 */ /* 0x002fc800078e02ff */
[----:B------:R-:W-:-:S06]  /*01b0*/  IMAD.HI.U32 R10, R7, R11, R6 ;  /* 0x0000000b070a7227 */ /* 0x000fcc00078e0006 */
[----:B------:R-:W-:-:S04]  /*01c0*/  IMAD.HI.U32 R7, R10, R9, RZ ;  /* 0x000000090a077227 */ /* 0x000fc800078e00ff */
[----:B------:R-:W-:-:S04]  /*01d0*/  IMAD.MOV R4, RZ, RZ, -R7 ;  /* 0x000000ffff047224 */ /* 0x000fc800078e0a07 */
[----:B------:R-:W-:-:S05]  /*01e0*/  IMAD R9, R2, R4, R9 ;  /* 0x0000000402097224 */ /* 0x000fca00078e0209 */
[----:B------:R-:W-:-:S13]  /*01f0*/  ISETP.GE.U32.AND P0, PT, R9, R2, PT ;  /* 0x000000020900720c */ /* 0x000fda0003f06070 */
[----:B------:R-:W-:Y:S02]  /*0200*/  @P0 IMAD.IADD R9, R9, 0x1, -R2 ;  /* 0x0000000109090824 */ /* 0x000fe400078e0a02 */
[----:B------:R-:W-:-:S03]  /*0210*/  @P0 VIADD R7, R7, 0x1 ;  /* 0x0000000107070836 */ /* 0x000fc60000000000 */
[----:B------:R-:W-:-:S13]  /*0220*/  ISETP.GE.U32.AND P1, PT, R9, R2, PT ;  /* 0x000000020900720c */ /* 0x000fda0003f26070 */
[----:B------:R-:W-:Y:S01]  /*0230*/  @P1 VIADD R7, R7, 0x1 ;  /* 0x0000000107071836 */ /* 0x000fe20000000000 */
[----:B------:R-:W-:-:S05]  /*0240*/  @!P2 LOP3.LUT R7, RZ, R2, RZ, 0x33, !PT ;  /* 0x00000002ff07a212 */ /* 0x000fca00078e33ff */
[----:B------:R-:W-:-:S05]  /*0250*/  IMAD.IADD R7, R8, 0x1, R7 ;  /* 0x0000000108077824 */ /* 0x000fca00078e0207 */
[C---:B------:R-:W-:Y:S02]  /*0260*/  LOP3.LUT R4, R7.reuse, 0x3, RZ, 0xc0, !PT ;  /* 0x0000000307047812 */ /* 0x040fe400078ec0ff */
[----:B------:R-:W-:Y:S02]  /*0270*/  ISETP.GE.U32.AND P1, PT, R7, 0x3, PT ;  /* 0x000000030700780c */ /* 0x000fe40003f26070 */
[----:B------:R-:W-:Y:S01]  /*0280*/  ISETP.NE.AND P0, PT, R4, 0x3, PT ;  /* 0x000000030400780c */ /* 0x000fe20003f05270 */
[----:B------:R-:W-:-:S12]  /*0290*/  IMAD.MOV.U32 R4, RZ, RZ, -0x800000 ;  /* 0xff800000ff047424 */ /* 0x000fd800078e00ff */
[----:B------:R-:W-:Y:S05]  /*02a0*/  @!P0 BRA `(.L_x_23) ;  /* 0x0000000000308947 */ /* 0x000fea0003800000 */
[----:B------:R-:W0:Y:S01]  /*02b0*/  LDC.64 R8, c[0x0][0x380] ;  /* 0x0000e000ff087b82 */ /* 0x000e220000000a00 */
[----:B------:R-:W-:-:S05]  /*02c0*/  VIADD R4, R7, 0x1 ;  /* 0x0000000107047836 */ /* 0x000fca0000000000 */
[----:B------:R-:W-:Y:S01]  /*02d0*/  LOP3.LUT R6, R4, 0x3, RZ, 0xc0, !PT ;  /* 0x0000000304067812 */ /* 0x000fe200078ec0ff */
[----:B------:R-:W-:-:S04]  /*02e0*/  IMAD.MOV.U32 R4, RZ, RZ, -0x800000 ;  /* 0xff800000ff047424 */ /* 0x000fc800078e00ff */
[----:B------:R-:W-:-:S07]  /*02f0*/  IMAD.MOV R10, RZ, RZ, -R6 ;  /* 0x000000ffff0a7224 */ /* 0x000fce00078e0a06 */
.L_x_24:
[----:B0-----:R-:W-:-:S06]  /*0300*/  IMAD.WIDE R6, R5, 0x4, R8 ;  /* 0x0000000405067825 */ /* 0x001fcc00078e0208 */
[----:B------:R-:W2:Y:S01]  /*0310*/  LDG.E R7, desc[UR6][R6.64] ;  /* 0x0000000606077981 */ /* 0x000ea2000c1e1900 */
[----:B------:R-:W-:Y:S02]  /*0320*/  VIADD R10, R10, 0x1 ;  /* 0x000000010a0a7836 */ /* 0x000fe40000000000 */
[----:B------:R-:W-:-:S03]  /*0330*/  IMAD.IADD R5, R2, 0x1, R5 ;  /* 0x0000000102057824 */ /* 0x000fc600078e0205 */
[----:B------:R-:W-:Y:S02]  /*0340*/  ISETP.NE.AND P0, PT, R10, RZ, PT ;  /* 0x000000ff0a00720c */ /* 0x000fe40003f05270 */
[----:B--2---:R-:W-:-:S11]  /*0350*/  FMNMX R4, R7, R4, !PT ;  /* 0x0000000407047209 */ /* 0x004fd60007800000 */
[----:B------:R-:W-:Y:S05]  /*0360*/  @P0 BRA `(.L_x_24) ;  /* 0xfffffffc00e40947 */ /* 0x000fea000383ffff */
.L_x_23:
[----:B------:R-:W-:Y:S05]  /*0370*/  BSYNC.RECONVERGENT B1 ;  /* 0x0000000000017941 */ /* 0x000fea0003800200 */
.L_x_22:
[----:B------:R-:W-:Y:S05]  /*0380*/  @!P1 BRA `(.L_x_21) ;  /* 0x0000000000389947 */ /* 0x000fea0003800000 */
.L_x_25:
[----:B------:R-:W0:Y:S02]  /*0390*/  LDC.64 R6, c[0x0][0x380] ;  /* 0x0000e000ff067b82 */ /* 0x000e240000000a00 */
[----:B0-----:R-:W-:-:S04]  /*03a0*/  IMAD.WIDE R12, R5, 0x4, R6 ;  /* 0x00000004050c7825 */ /* 0x001fc800078e0206 */
[C---:B------:R-:W-:Y:S02]  /*03b0*/  IMAD.WIDE R6, R2.reuse, 0x4, R12 ;  /* 0x0000000402067825 */ /* 0x040fe400078e020c */
[----:B------:R-:W2:Y:S02]  /*03c0*/  LDG.E R13, desc[UR6][R12.64] ;  /* 0x000000060c0d7981 */ /* 0x000ea4000c1e1900 */
[C---:B------:R-:W-:Y:S02]  /*03d0*/  IMAD.WIDE R8, R2.reuse, 0x4, R6 ;  /* 0x0000000402087825 */ /* 0x040fe400078e0206 */
[----:B------:R-:W2:Y:S02]  /*03e0*/  LDG.E R6, desc[UR6][R6.64] ;  /* 0x0000000606067981 */ /* 0x000ea4000c1e1900 */
[C---:B------:R-:W-:Y:S02]  /*03f0*/  IMAD.WIDE R10, R2.reuse, 0x4, R8 ;  /* 0x00000004020a7825 */ /* 0x040fe400078e0208 */
[----:B------:R-:W3:Y:S04]  /*0400*/  LDG.E R9, desc[UR6][R8.64] ;  /* 0x0000000608097981 */ /* 0x000ee8000c1e1900 */
[----:B------:R-:W3:Y:S01]  /*0410*/  LDG.E R10, desc[UR6][R10.64] ;  /* 0x000000060a0a7981 */ /* 0x000ee2000c1e1900 */
[----:B------:R-:W-:-:S05]  /*0420*/  IMAD R5, R2, 0x4, R5 ;  /* 0x0000000402057824 */ /* 0x000fca00078e0205 */
[----:B------:R-:W-:Y:S02]  /*0430*/  ISETP.GE.AND P0, PT, R5, UR8, PT ;  /* 0x0000000805007c0c */ /* 0x000fe4000bf06270 */
[----:B--2---:R-:W-:-:S04]  /*0440*/  FMNMX3 R4, R4, R13, R6, !PT ;  /* 0x0000000d04047276 */ /* 0x004fc80007800006 */
[----:B---3--:R-:W-:-:S07]  /*0450*/  FMNMX3 R4, R4, R9, R10, !PT ;  /* 0x0000000904047276 */ /* 0x008fce000780000a */
[----:B------:R-:W-:Y:S05]  /*0460*/  @!P0 BRA `(.L_x_25) ;  /* 0xfffffffc00c88947 */ /* 0x000fea000383ffff */
.L_x_21:
[----:B------:R-:W-:Y:S05]  /*0470*/  BSYNC.RECONVERGENT B0 ;  /* 0x0000000000007941 */ /* 0x000fea0003800200 */
.L_x_20:
        /* <DEDUP_REMOVED lines=55> */
[----:B0-----:R-:W0:Y:S01]  /*07f0*/  LDS R5, [UR4] ;  /* 0x00000004ff057984 */ /* 0x001e220008000800 */
[----:B------:R-:W1:Y:S02]  /*0800*/  LDC.64 R2, c[0x0][0x388] ;  /* 0x0000e200ff027b82 */ /* 0x000e640000000a00 */
[----:B-1----:R-:W-:-:S05]  /*0810*/  IMAD.WIDE.U32 R2, R0, 0x4, R2 ;  /* 0x0000000400027825 */ /* 0x002fca00078e0002 */
[----:B0-----:R-:W-:Y:S01]  /*0820*/  STG.E desc[UR6][R2.64], R5 ;  /* 0x0000000502007986 */ /* 0x001fe2000c101906 */
[----:B------:R-:W-:Y:S05]  /*0830*/  EXIT ;  /* 0x000000000000794d */ /* 0x000fea0003800000 */
.L_x_26:
        /* <DEDUP_REMOVED lines=12> */
.L_x_32:


//--------------------- .nv.shared._Z14softmax_kernelPfPKfi --------------------------
	.section	.nv.shared._Z14softmax_kernelPfPKfi,"aw",@nobits
	.sectionflags	@""
	.align	4
.nv.shared._Z14softmax_kernelPfPKfi:
	.zero		1028


//--------------------- .nv.shared.reserved.0     --------------------------
	.section	.nv.shared.reserved.0,"aw",@nobits
	.weak		__nv_reservedSMEM_offset_0_alias
	.size		__nv_reservedSMEM_offset_0_alias, 0, 64
	.other		__nv_reservedSMEM_offset_0_alias,@"STO_CUDA_RESERVED_SHARED STV_DEFAULT"
__nv_reservedSMEM_offset_0_alias:
	.zero		0
	.zero		64


//--------------------- .nv.shared._Z3sumPKfPfi   --------------------------
	.section	.nv.shared._Z3sumPKfPfi,"aw",@nobits
	.sectionflags	@""
	.align	4
.nv.shared._Z3sumPKfPfi:
	.zero		2048


//--------------------- .nv.shared._Z10global_maxPKfPfi --------------------------
	.section	.nv.shared._Z10global_maxPKfPfi,"aw",@nobits
	.sectionflags	@""
	.align	4
.nv.shared._Z10global_maxPKfPfi:
	.zero		2048


//--------------------- .nv.shared._Z16block_max_kernelPKfPfi --------------------------
	.section	.nv.shared._Z16block_max_kernelPKfPfi,"aw",@nobits
	.sectionflags	@""
	.align	4
.nv.shared._Z16block_max_kernelPKfPfi:
	.zero		2048


//--------------------- .nv.constant0._Z14softmax_kernelPfPKfi --------------------------
	.section	.nv.constant0._Z14softmax_kernelPfPKfi,"a",@progbits
	.sectionflags	@""
	.align	4
.nv.constant0._Z14softmax_kernelPfPKfi:
	.zero		916


//--------------------- .nv.constant0._Z3sumPKfPfi --------------------------
	.section	.nv.constant0._Z3sumPKfPfi,"a",@progbits
	.sectionflags	@""
	.align	4
.nv.constant0._Z3sumPKfPfi:
	.zero		916


//--------------------- .nv.constant0._Z11sub_max_expPKfPfiS0_ --------------------------
	.section	.nv.constant0._Z11sub_max_expPKfPfiS0_,"a",@progbits
	.sectionflags	@""
	.align	4
.nv.constant0._Z11sub_max_expPKfPfiS0_:
	.zero		928


//--------------------- .nv.constant0._Z10global_maxPKfPfi --------------------------
	.section	.nv.constant0._Z10global_maxPKfPfi,"a",@progbits
	.sectionflags	@""
	.align	4
.nv.constant0._Z10global_maxPKfPfi:
	.zero		916


//--------------------- .nv.constant0._Z16block_max_kernelPKfPfi --------------------------
	.section	.nv.constant0._Z16block_max_kernelPKfPfi,"a",@progbits
	.sectionflags	@""
	.align	4
.nv.constant0._Z16block_max_kernelPKfPfi:
	.zero		916


//--------------------- SYMBOLS --------------------------

	.type		.nv.reservedSmem.offset0,@object
	.size		.nv.reservedSmem.offset0,0x4
	.type		.nv.reservedSmem.cap,@object
	.size		.nv.reservedSmem.cap,0x4
